//
// Generated by NVIDIA NVVM Compiler
//
// Compiler Build ID: CL-36424714
// Cuda compilation tools, release 13.0, V13.0.88
// Based on NVVM 20.0.0
//

.version 9.0
.target sm_100
.address_size 64

	// .globl	_Z3exePfii
.func  (.param .align 16 .b8 func_retval0[16]) __internal_trig_reduction_slowpathd
(
	.param .b64 __internal_trig_reduction_slowpathd_param_0
)
;
.global .align 8 .b8 __cudart_i2opi_d[144] = {8, 93, 141, 31, 177, 95, 251, 107, 234, 146, 82, 138, 247, 57, 7, 61, 123, 241, 229, 235, 199, 186, 39, 117, 45, 234, 95, 158, 102, 63, 70, 79, 183, 9, 203, 39, 207, 126, 54, 109, 31, 109, 10, 90, 139, 17, 47, 239, 15, 152, 5, 222, 255, 151, 248, 31, 59, 40, 249, 189, 139, 95, 132, 156, 244, 57, 83, 131, 57, 214, 145, 57, 65, 126, 95, 180, 38, 112, 156, 233, 132, 68, 187, 46, 245, 53, 130, 232, 62, 167, 41, 177, 28, 235, 29, 254, 28, 146, 209, 9, 234, 46, 73, 6, 224, 210, 77, 66, 58, 110, 36, 183, 97, 197, 187, 222, 171, 99, 81, 254, 65, 144, 67, 60, 153, 149, 98, 219, 192, 221, 52, 245, 209, 87, 39, 252, 41, 21, 68, 78, 110, 131, 249, 162};
.global .align 16 .b8 __cudart_sin_cos_coeffs[128] = {70, 210, 176, 44, 241, 229, 90, 190, 146, 227, 172, 105, 227, 29, 199, 62, 161, 98, 219, 25, 160, 1, 42, 191, 24, 8, 17, 17, 17, 17, 129, 63, 84, 85, 85, 85, 85, 85, 197, 191, 0, 0, 0, 0, 0, 0, 0, 0, 0, 0, 0, 0, 0, 0, 0, 0, 100, 129, 253, 32, 131, 255, 168, 189, 40, 133, 239, 193, 167, 238, 33, 62, 217, 230, 6, 142, 79, 126, 146, 190, 233, 188, 221, 25, 160, 1, 250, 62, 71, 93, 193, 22, 108, 193, 86, 191, 81, 85, 85, 85, 85, 85, 165, 63, 0, 0, 0, 0, 0, 0, 224, 191, 0, 0, 0, 0, 0, 0, 240, 63};

.visible .entry _Z3exePfii(
	.param .u64 .ptr .align 1 _Z3exePfii_param_0,
	.param .u32 _Z3exePfii_param_1,
	.param .u32 _Z3exePfii_param_2
)
{
	.reg .pred 	%p<13>;
	.reg .b32 	%r<28>;
	.reg .b32 	%f<28>;
	.reg .b64 	%rd<9>;
	.reg .b64 	%fd<52>;

	ld.param.u64 	%rd1, [_Z3exePfii_param_0];
	ld.param.u32 	%r12, [_Z3exePfii_param_1];
	ld.param.u32 	%r13, [_Z3exePfii_param_2];
	mov.u32 	%r14, %ctaid.x;
	mov.u32 	%r15, %ntid.x;
	mov.u32 	%r16, %tid.x;
	mad.lo.s32 	%r1, %r14, %r15, %r16;
	add.s32 	%r17, %r1, -1;
	cvt.rn.f32.s32 	%f13, %r17;
	add.s32 	%r18, %r12, -1;
	cvt.rn.f32.s32 	%f14, %r18;
	div.rn.f32 	%f15, %f13, %f14;
	cvt.f64.f32 	%fd7, %f15;
	mul.f64 	%fd1, %fd7, 0d401921FB53C8D4F1;
	abs.f64 	%fd2, %fd1;
	setp.neu.f64 	%p1, %fd2, 0d7FF0000000000000;
	@%p1 bra 	$L__BB0_2;
	mov.f64 	%fd13, 0d0000000000000000;
	mul.rn.f64 	%fd51, %fd1, %fd13;
	mov.b32 	%r25, 0;
	bra.uni 	$L__BB0_4;
$L__BB0_2:
	mul.f64 	%fd8, %fd1, 0d3FE45F306DC9C883;
	cvt.rni.s32.f64 	%r25, %fd8;
	cvt.rn.f64.s32 	%fd9, %r25;
	fma.rn.f64 	%fd10, %fd9, 0dBFF921FB54442D18, %fd1;
	fma.rn.f64 	%fd11, %fd9, 0dBC91A62633145C00, %fd10;
	fma.rn.f64 	%fd51, %fd9, 0dB97B839A252049C0, %fd11;
	setp.ltu.f64 	%p2, %fd2, 0d41E0000000000000;
	@%p2 bra 	$L__BB0_4;
	{ // callseq 0, 0
	.param .b64 param0;
	st.param.f64 	[param0], %fd1;
	.param .align 16 .b8 retval0[16];
	call.uni (retval0), 
	__internal_trig_reduction_slowpathd, 
	(
	param0
	);
	ld.param.f64 	%fd51, [retval0];
	ld.param.b32 	%r25, [retval0+8];
	} // callseq 0
$L__BB0_4:
	shl.b32 	%r21, %r25, 6;
	cvt.u64.u32 	%rd2, %r21;
	and.b64  	%rd3, %rd2, 64;
	mov.u64 	%rd4, __cudart_sin_cos_coeffs;
	add.s64 	%rd5, %rd4, %rd3;
	mul.rn.f64 	%fd14, %fd51, %fd51;
	and.b32  	%r22, %r25, 1;
	setp.eq.b32 	%p3, %r22, 1;
	selp.f64 	%fd15, 0dBDA8FF8320FD8164, 0d3DE5DB65F9785EBA, %p3;
	ld.global.nc.v2.f64 	{%fd16, %fd17}, [%rd5];
	fma.rn.f64 	%fd18, %fd15, %fd14, %fd16;
	fma.rn.f64 	%fd19, %fd18, %fd14, %fd17;
	ld.global.nc.v2.f64 	{%fd20, %fd21}, [%rd5+16];
	fma.rn.f64 	%fd22, %fd19, %fd14, %fd20;
	fma.rn.f64 	%fd23, %fd22, %fd14, %fd21;
	ld.global.nc.v2.f64 	{%fd24, %fd25}, [%rd5+32];
	fma.rn.f64 	%fd26, %fd23, %fd14, %fd24;
	fma.rn.f64 	%fd27, %fd26, %fd14, %fd25;
	fma.rn.f64 	%fd28, %fd27, %fd51, %fd51;
	fma.rn.f64 	%fd29, %fd27, %fd14, 0d3FF0000000000000;
	selp.f64 	%fd30, %fd29, %fd28, %p3;
	and.b32  	%r23, %r25, 2;
	setp.eq.s32 	%p4, %r23, 0;
	mov.f64 	%fd31, 0d0000000000000000;
	sub.f64 	%fd32, %fd31, %fd30;
	selp.f64 	%fd33, %fd30, %fd32, %p4;
	cvt.rn.f32.f64 	%f23, %fd33;
	setp.eq.s32 	%p5, %r1, 0;
	setp.eq.s32 	%p6, %r1, %r12;
	or.pred  	%p7, %p5, %p6;
	mov.f32 	%f27, 0f00000000;
	@%p7 bra 	$L__BB0_12;
	setp.lt.s32 	%p8, %r13, 1;
	mov.f32 	%f27, %f23;
	@%p8 bra 	$L__BB0_12;
	and.b32  	%r5, %r13, 3;
	setp.lt.u32 	%p9, %r13, 4;
	mov.f32 	%f27, %f23;
	@%p9 bra 	$L__BB0_9;
	and.b32  	%r24, %r13, 2147483644;
	neg.s32 	%r26, %r24;
	mov.f32 	%f27, %f23;
$L__BB0_8:
	cvt.f64.f32 	%fd34, %f27;
	mul.f64 	%fd35, %fd34, 0d3FFD1EB851EB851F;
	cvt.f64.f32 	%fd36, %f23;
	sub.f64 	%fd37, %fd35, %fd36;
	cvt.rn.f32.f64 	%f18, %fd37;
	cvt.f64.f32 	%fd38, %f18;
	mul.f64 	%fd39, %fd38, 0d3FFD1EB851EB851F;
	sub.f64 	%fd40, %fd39, %fd34;
	cvt.rn.f32.f64 	%f19, %fd40;
	cvt.f64.f32 	%fd41, %f19;
	mul.f64 	%fd42, %fd41, 0d3FFD1EB851EB851F;
	sub.f64 	%fd43, %fd42, %fd38;
	cvt.rn.f32.f64 	%f23, %fd43;
	cvt.f64.f32 	%fd44, %f23;
	mul.f64 	%fd45, %fd44, 0d3FFD1EB851EB851F;
	sub.f64 	%fd46, %fd45, %fd41;
	cvt.rn.f32.f64 	%f27, %fd46;
	add.s32 	%r26, %r26, 4;
	setp.ne.s32 	%p10, %r26, 0;
	@%p10 bra 	$L__BB0_8;
$L__BB0_9:
	setp.eq.s32 	%p11, %r5, 0;
	@%p11 bra 	$L__BB0_12;
	neg.s32 	%r27, %r5;
$L__BB0_11:
	.pragma "nounroll";
	mov.f32 	%f10, %f27;
	cvt.f64.f32 	%fd47, %f10;
	mul.f64 	%fd48, %fd47, 0d3FFD1EB851EB851F;
	cvt.f64.f32 	%fd49, %f23;
	sub.f64 	%fd50, %fd48, %fd49;
	cvt.rn.f32.f64 	%f27, %fd50;
	add.s32 	%r27, %r27, 1;
	setp.ne.s32 	%p12, %r27, 0;
	mov.f32 	%f23, %f10;
	@%p12 bra 	$L__BB0_11;
$L__BB0_12:
	cvta.to.global.u64 	%rd6, %rd1;
	mul.wide.s32 	%rd7, %r1, 4;
	add.s64 	%rd8, %rd6, %rd7;
	st.global.f32 	[%rd8], %f27;
	ret;

}
.func  (.param .align 16 .b8 func_retval0[16]) __internal_trig_reduction_slowpathd(
	.param .b64 __internal_trig_reduction_slowpathd_param_0
)
{
	.local .align 8 .b8 	__local_depot1[40];
	.reg .b64 	%SP;
	.reg .b64 	%SPL;
	.reg .pred 	%p<10>;
	.reg .b32 	%r<47>;
	.reg .b64 	%rd<74>;
	.reg .b64 	%fd<5>;

	mov.u64 	%SPL, __local_depot1;
	ld.param.f64 	%fd4, [__internal_trig_reduction_slowpathd_param_0];
	add.u64 	%rd1, %SPL, 0;
	{
	.reg .b32 %temp; 
	mov.b64 	{%temp, %r1}, %fd4;
	}
	shr.u32 	%r2, %r1, 20;
	and.b32  	%r3, %r2, 2047;
	setp.eq.s32 	%p1, %r3, 2047;
	mov.b32 	%r46, 0;
	@%p1 bra 	$L__BB1_9;
	add.s32 	%r20, %r3, -1024;
	mov.b64 	%rd20, %fd4;
	shl.b64 	%rd2, %rd20, 11;
	shr.u32 	%r4, %r20, 6;
	sub.s32 	%r45, 15, %r4;
	sub.s32 	%r21, 19, %r4;
	setp.lt.u32 	%p2, %r20, 128;
	selp.b32 	%r6, 18, %r21, %p2;
	setp.ge.s32 	%p3, %r45, %r6;
	mov.b64 	%rd70, 0;
	@%p3 bra 	$L__BB1_4;
	add.s32 	%r23, %r6, %r4;
	neg.s32 	%r43, %r23;
	or.b64  	%rd3, %rd2, -9223372036854775808;
	mov.b64 	%rd70, 0;
	mov.b32 	%r42, 0;
	mov.u64 	%rd25, __cudart_i2opi_d;
	mov.u32 	%r44, %r45;
$L__BB1_3:
	.pragma "nounroll";
	mul.wide.s32 	%rd22, %r42, 8;
	add.s64 	%rd23, %rd1, %rd22;
	mul.wide.s32 	%rd24, %r44, 8;
	add.s64 	%rd26, %rd25, %rd24;
	ld.global.nc.u64 	%rd27, [%rd26];
	{
	.reg .u32 %r0, %r1, %r2, %r3, %alo, %ahi, %blo, %bhi, %clo, %chi;
	mov.b64 	{%alo,%ahi}, %rd27;
	mov.b64 	{%blo,%bhi}, %rd3;
	mov.b64 	{%clo,%chi}, %rd70;
	mad.lo.cc.u32 	%r0, %alo, %blo, %clo;
	madc.hi.cc.u32 	%r1, %alo, %blo, %chi;
	madc.hi.u32 	%r2, %alo, %bhi, 0;
	mad.lo.cc.u32 	%r1, %alo, %bhi, %r1;
	madc.hi.cc.u32 	%r2, %ahi, %blo, %r2;
	madc.hi.u32 	%r3, %ahi, %bhi, 0;
	mad.lo.cc.u32 	%r1, %ahi, %blo, %r1;
	madc.lo.cc.u32 	%r2, %ahi, %bhi, %r2;
	addc.u32 	%r3, %r3, 0;
	mov.b64 	%rd28, {%r0,%r1};
	mov.b64 	%rd70, {%r2,%r3};
	}
	st.local.u64 	[%rd23], %rd28;
	add.s32 	%r44, %r44, 1;
	add.s32 	%r43, %r43, 1;
	add.s32 	%r42, %r42, 1;
	setp.ne.s32 	%p4, %r43, -15;
	mov.u32 	%r45, %r6;
	@%p4 bra 	$L__BB1_3;
$L__BB1_4:
	cvt.s64.s32 	%rd29, %r45;
	cvt.u64.u32 	%rd30, %r4;
	add.s64 	%rd31, %rd30, %rd29;
	shl.b64 	%rd32, %rd31, 3;
	add.s64 	%rd33, %rd1, %rd32;
	st.local.u64 	[%rd33+-120], %rd70;
	and.b32  	%r15, %r2, 63;
	ld.local.u64 	%rd72, [%rd1+16];
	ld.local.u64 	%rd71, [%rd1+24];
	setp.eq.s32 	%p5, %r15, 0;
	@%p5 bra 	$L__BB1_6;
	shl.b64 	%rd34, %rd71, %r15;
	shr.u64 	%rd35, %rd72, 1;
	xor.b32  	%r24, %r15, 63;
	shr.u64 	%rd36, %rd35, %r24;
	or.b64  	%rd71, %rd34, %rd36;
	ld.local.u64 	%rd37, [%rd1+8];
	shl.b64 	%rd38, %rd72, %r15;
	shr.u64 	%rd39, %rd37, 1;
	shr.u64 	%rd40, %rd39, %r24;
	or.b64  	%rd72, %rd38, %rd40;
$L__BB1_6:
	and.b32  	%r25, %r1, -2147483648;
	shr.u64 	%rd41, %rd71, 62;
	cvt.u32.u64 	%r26, %rd41;
	mov.b64 	{%r27, %r28}, %rd71;
	mov.b64 	{%r29, %r30}, %rd72;
	shf.l.wrap.b32 	%r31, %r30, %r27, 2;
	shf.l.wrap.b32 	%r32, %r27, %r28, 2;
	mov.b64 	%rd42, {%r31, %r32};
	shl.b64 	%rd43, %rd72, 2;
	shr.u64 	%rd44, %rd42, 63;
	cvt.u32.u64 	%r33, %rd44;
	add.s32 	%r34, %r33, %r26;
	setp.eq.s32 	%p6, %r25, 0;
	neg.s32 	%r35, %r34;
	selp.b32 	%r46, %r34, %r35, %p6;
	setp.gt.s64 	%p7, %rd42, -1;
	mov.b64 	%rd45, 0;
	{
	.reg .u32 %r0, %r1, %r2, %r3, %a0, %a1, %a2, %a3, %b0, %b1, %b2, %b3;
	mov.b64 	{%a0,%a1}, %rd45;
	mov.b64 	{%a2,%a3}, %rd45;
	mov.b64 	{%b0,%b1}, %rd43;
	mov.b64 	{%b2,%b3}, %rd42;
	sub.cc.u32 	%r0, %a0, %b0;
	subc.cc.u32 	%r1, %a1, %b1;
	subc.cc.u32 	%r2, %a2, %b2;
	subc.u32 	%r3, %a3, %b3;
	mov.b64 	%rd46, {%r0,%r1};
	mov.b64 	%rd47, {%r2,%r3};
	}
	xor.b32  	%r36, %r25, -2147483648;
	selp.b64 	%rd73, %rd42, %rd47, %p7;
	selp.b64 	%rd14, %rd43, %rd46, %p7;
	selp.b32 	%r17, %r25, %r36, %p7;
	clz.b64 	%r37, %rd73;
	cvt.u64.u32 	%rd15, %r37;
	setp.eq.s32 	%p8, %r37, 0;
	@%p8 bra 	$L__BB1_8;
	cvt.u32.u64 	%r38, %rd15;
	and.b32  	%r39, %r38, 63;
	shl.b64 	%rd48, %rd73, %r39;
	shr.u64 	%rd49, %rd14, 1;
	not.b32 	%r40, %r38;
	and.b32  	%r41, %r40, 63;
	shr.u64 	%rd50, %rd49, %r41;
	or.b64  	%rd73, %rd48, %rd50;
$L__BB1_8:
	mov.b64 	%rd51, -3958705157555305931;
	{
	.reg .u32 %r0, %r1, %r2, %r3, %alo, %ahi, %blo, %bhi;
	mov.b64 	{%alo,%ahi}, %rd73;
	mov.b64 	{%blo,%bhi}, %rd51;
	mul.lo.u32 	%r0, %alo, %blo;
	mul.hi.u32 	%r1, %alo, %blo;
	mad.lo.cc.u32 	%r1, %alo, %bhi, %r1;
	madc.hi.u32 	%r2, %alo, %bhi, 0;
	mad.lo.cc.u32 	%r1, %ahi, %blo, %r1;
	madc.hi.cc.u32 	%r2, %ahi, %blo, %r2;
	madc.hi.u32 	%r3, %ahi, %bhi, 0;
	mad.lo.cc.u32 	%r2, %ahi, %bhi, %r2;
	addc.u32 	%r3, %r3, 0;
	mov.b64 	%rd52, {%r0,%r1};
	mov.b64 	%rd53, {%r2,%r3};
	}
	setp.gt.s64 	%p9, %rd53, 0;
	{
	.reg .u32 %r0, %r1, %r2, %r3, %a0, %a1, %a2, %a3, %b0, %b1, %b2, %b3;
	mov.b64 	{%a0,%a1}, %rd52;
	mov.b64 	{%a2,%a3}, %rd53;
	mov.b64 	{%b0,%b1}, %rd52;
	mov.b64 	{%b2,%b3}, %rd53;
	add.cc.u32 	%r0, %a0, %b0;
	addc.cc.u32 	%r1, %a1, %b1;
	addc.cc.u32 	%r2, %a2, %b2;
	addc.u32 	%r3, %a3, %b3;
	mov.b64 	%rd54, {%r0,%r1};
	mov.b64 	%rd55, {%r2,%r3};
	}
	selp.b64 	%rd56, %rd55, %rd53, %p9;
	selp.s64 	%rd57, -1, 0, %p9;
	sub.s64 	%rd58, %rd57, %rd15;
	cvt.u64.u32 	%rd59, %r17;
	shl.b64 	%rd60, %rd59, 32;
	add.s64 	%rd61, %rd56, 1;
	shr.u64 	%rd62, %rd61, 10;
	add.s64 	%rd63, %rd62, 1;
	shr.u64 	%rd64, %rd63, 1;
	shl.b64 	%rd65, %rd58, 52;
	add.s64 	%rd66, %rd65, %rd64;
	add.s64 	%rd67, %rd66, 4602678819172646912;
	or.b64  	%rd68, %rd67, %rd60;
	mov.b64 	%fd4, %rd68;
$L__BB1_9:
	st.param.f64 	[func_retval0], %fd4;
	st.param.b32 	[func_retval0+8], %r46;
	ret;

}


// ===== COMPILED SASS (sm_100) =====

	.target	sm_100

	.elftype	@"ET_EXEC"


//--------------------- .note.nv.tkinfo           --------------------------
	.section	.note.nv.tkinfo,"",@"SHT_NOTE"
	.sectionflags	@"SHF_NOTE_NV_TKINFO"
	.tkinfo
        /*0018*/ 	.word	0x00000002
        /*0030*/ 	.string	""
        /*0030*/ 	.string	"ptxas"
        /*0030*/ 	.string	"Cuda compilation tools, release 13.0, V13.0.88"
        /*0030*/ 	.string	"Build cuda_13.0.r13.0/compiler.36424714_0"
        /*0030*/ 	.string	"-arch sm_100 -m 64 "



//--------------------- .note.nv.cuinfo           --------------------------
	.section	.note.nv.cuinfo,"",@"SHT_NOTE"
	.sectionflags	@"SHF_NOTE_NV_CUINFO"
        /*0018*/ 	.short	0x0002
        /*001a*/ 	.short	0x0064
        /*001c*/ 	.short	0x0082
	.zero		2


//--------------------- .nv.info                  --------------------------
	.section	.nv.info,"",@"SHT_CUDA_INFO"
	.align	4


	//----- nvinfo : EIATTR_REGCOUNT
	.align		4
        /*0000*/ 	.byte	0x04, 0x2f
        /*0002*/ 	.short	(.L_3 - .L_2)
	.align		4
.L_2:
        /*0004*/ 	.word	index@(_Z3exePfii)
        /*0008*/ 	.word	0x0000001c


	//----- nvinfo : EIATTR_FRAME_SIZE
	.align		4
.L_3:
        /*000c*/ 	.byte	0x04, 0x11
        /*000e*/ 	.short	(.L_5 - .L_4)
	.align		4
.L_4:
        /*0010*/ 	.word	index@($_Z3exePfii$__internal_trig_reduction_slowpathd)
        /*0014*/ 	.word	0x00000028


	//----- nvinfo : EIATTR_FRAME_SIZE
	.align		4
.L_5:
        /*0018*/ 	.byte	0x04, 0x11
        /*001a*/ 	.short	(.L_7 - .L_6)
	.align		4
.L_6:
        /*001c*/ 	.word	index@($__internal_0_$__cuda_sm3x_div_rn_noftz_f32_slowpath)
        /*0020*/ 	.word	0x00000028


	//----- nvinfo : EIATTR_FRAME_SIZE
	.align		4
.L_7:
        /*0024*/ 	.byte	0x04, 0x11
        /*0026*/ 	.short	(.L_9 - .L_8)
	.align		4
.L_8:
        /*0028*/ 	.word	index@(_Z3exePfii)
        /*002c*/ 	.word	0x00000028


	//----- nvinfo : EIATTR_MIN_STACK_SIZE
	.align		4
.L_9:
        /*0030*/ 	.byte	0x04, 0x12
        /*0032*/ 	.short	(.L_11 - .L_10)
	.align		4
.L_10:
        /*0034*/ 	.word	index@(_Z3exePfii)
        /*0038*/ 	.word	0x00000028
.L_11:


//--------------------- .nv.compat                --------------------------
	.section	.nv.compat,"",@"SHT_CUDA_COMPAT_INFO"
	.align	4
        /*0000*/ 	.byte	0x02, 0x09, 0x00, 0x00, 0x02, 0x02, 0x01, 0x00, 0x02, 0x05, 0x05, 0x00, 0x03, 0x07, 0x01, 0x01
        /*0010*/ 	.byte	0x02, 0x03, 0x00, 0x00, 0x02, 0x06, 0x01, 0x00, 0x04, 0x0b, 0x08, 0x00, 0x01, 0x00, 0x00, 0x00
        /*0020*/ 	.byte	0x00, 0x00, 0x00, 0x00


//--------------------- .nv.info._Z3exePfii       --------------------------
	.section	.nv.info._Z3exePfii,"",@"SHT_CUDA_INFO"
	.sectionflags	@""
	.align	4


	//----- nvinfo : EIATTR_CUDA_API_VERSION
	.align		4
        /*0000*/ 	.byte	0x04, 0x37
        /*0002*/ 	.short	(.L_13 - .L_12)
.L_12:
        /*0004*/ 	.word	0x00000082


	//----- nvinfo : EIATTR_KPARAM_INFO
	.align		4
.L_13:
        /*0008*/ 	.byte	0x04, 0x17
        /*000a*/ 	.short	(.L_15 - .L_14)
.L_14:
        /*000c*/ 	.word	0x00000000
        /*0010*/ 	.short	0x0002
        /*0012*/ 	.short	0x000c
        /*0014*/ 	.byte	0x00, 0xf0, 0x11, 0x00


	//----- nvinfo : EIATTR_KPARAM_INFO
	.align		4
.L_15:
        /*0018*/ 	.byte	0x04, 0x17
        /*001a*/ 	.short	(.L_17 - .L_16)
.L_16:
        /*001c*/ 	.word	0x00000000
        /*0020*/ 	.short	0x0001
        /*0022*/ 	.short	0x0008
        /*0024*/ 	.byte	0x00, 0xf0, 0x11, 0x00


	//----- nvinfo : EIATTR_KPARAM_INFO
	.align		4
.L_17:
        /*0028*/ 	.byte	0x04, 0x17
        /*002a*/ 	.short	(.L_19 - .L_18)
.L_18:
        /*002c*/ 	.word	0x00000000
        /*0030*/ 	.short	0x0000
        /*0032*/ 	.short	0x0000
        /*0034*/ 	.byte	0x00, 0xf5, 0x21, 0x00


	//----- nvinfo : EIATTR_SPARSE_MMA_MASK
	.align		4
.L_19:
        /*0038*/ 	.byte	0x03, 0x50
        /*003a*/ 	.short	0x0000


	//----- nvinfo : EIATTR_MAXREG_COUNT
	.align		4
        /*003c*/ 	.byte	0x03, 0x1b
        /*003e*/ 	.short	0x00ff


	//----- nvinfo : EIATTR_MERCURY_ISA_VERSION
	.align		4
        /*0040*/ 	.byte	0x03, 0x5f
        /*0042*/ 	.short	0x0101


	//----- nvinfo : EIATTR_VRC_CTA_INIT_COUNT
	.align		4
        /*0044*/ 	.byte	0x02, 0x4a
	.zero		1
	.zero		1


	//----- nvinfo : EIATTR_EXIT_INSTR_OFFSETS
	.align		4
        /*0048*/ 	.byte	0x04, 0x1c
        /*004a*/ 	.short	(.L_21 - .L_20)


	//   ....[0]....
.L_20:
        /*004c*/ 	.word	0x00000e60


	//----- nvinfo : EIATTR_CRS_STACK_SIZE
	.align		4
.L_21:
        /*0050*/ 	.byte	0x04, 0x1e
        /*0052*/ 	.short	(.L_23 - .L_22)
.L_22:
        /*0054*/ 	.word	0x00000000


	//----- nvinfo : EIATTR_CBANK_PARAM_SIZE
	.align		4
.L_23:
        /*0058*/ 	.byte	0x03, 0x19
        /*005a*/ 	.short	0x0010


	//----- nvinfo : EIATTR_PARAM_CBANK
	.align		4
        /*005c*/ 	.byte	0x04, 0x0a
        /*005e*/ 	.short	(.L_25 - .L_24)
	.align		4
.L_24:
        /*0060*/ 	.word	index@(.nv.constant0._Z3exePfii)
        /*0064*/ 	.short	0x0380
        /*0066*/ 	.short	0x0010


	//----- nvinfo : EIATTR_SW_WAR
	.align		4
.L_25:
        /*0068*/ 	.byte	0x04, 0x36
        /*006a*/ 	.short	(.L_27 - .L_26)
.L_26:
        /*006c*/ 	.word	0x00000008
.L_27:


//--------------------- .nv.callgraph             --------------------------
	.section	.nv.callgraph,"",@"SHT_CUDA_CALLGRAPH"
	.align	4
	.sectionentsize	8
	.align		4
        /*0000*/ 	.word	0x00000000
	.align		4
        /*0004*/ 	.word	0xffffffff
	.align		4
        /*0008*/ 	.word	0x00000000
	.align		4
        /*000c*/ 	.word	0xfffffffe
	.align		4
        /*0010*/ 	.word	0x00000000
	.align		4
        /*0014*/ 	.word	0xfffffffd
	.align		4
        /*0018*/ 	.word	0x00000000
	.align		4
        /*001c*/ 	.word	0xfffffffc


//--------------------- .nv.constant4             --------------------------
	.section	.nv.constant4,"a",@progbits
	.align	8
	.align		8
.nv.constant4:
        /*0000*/ 	.dword	__cudart_i2opi_d
	.align		8
        /*0008*/ 	.dword	__cudart_sin_cos_coeffs


//--------------------- .text._Z3exePfii          --------------------------
	.section	.text._Z3exePfii,"ax",@progbits
	.align	128
        .global         _Z3exePfii
        .type           _Z3exePfii,@function
        .size           _Z3exePfii,(.L_x_32 - _Z3exePfii)
        .other          _Z3exePfii,@"STO_CUDA_ENTRY STV_DEFAULT"
_Z3exePfii:
.text._Z3exePfii:
[----:B------:R-:W0:Y:S01]  /*0000*/  LDC R1, c[0x0][0x37c] ;  /* 0x0000df00ff017b82 */ /* 0x000e220000000800 */
[----:B------:R-:W1:Y:S01]  /*0010*/  S2R R5, SR_TID.X ;  /* 0x0000000000057919 */ /* 0x000e620000002100 */
[----:B------:R-:W2:Y:S06]  /*0020*/  LDCU UR4, c[0x0][0x388] ;  /* 0x00007100ff0477ac */ /* 0x000eac0008000800 */
[----:B------:R-:W1:Y:S01]  /*0030*/  S2UR UR5, SR_CTAID.X ;  /* 0x00000000000579c3 */ /* 0x000e620000002500 */
[----:B------:R-:W-:Y:S01]  /*0040*/  BSSY.RECONVERGENT B0, `(.L_x_0) ;  /* 0x0000013000007945 */ /* 0x000fe20003800200 */
[----:B0-----:R-:W-:-:S06]  /*0050*/  VIADD R1, R1, 0xffffffd8 ;  /* 0xffffffd801017836 */ /* 0x001fcc0000000000 */
[----:B------:R-:W1:Y:S01]  /*0060*/  LDC R10, c[0x0][0x360] ;  /* 0x0000d800ff0a7b82 */ /* 0x000e620000000800 */
[----:B--2---:R-:W-:-:S06]  /*0070*/  UIADD3 UR4, UPT, UPT, UR4, -0x1, URZ ;  /* 0xffffffff04047890 */ /* 0x004fcc000fffe0ff */
[----:B------:R-:W-:-:S04]  /*0080*/  I2FP.F32.S32 R3, UR4 ;  /* 0x0000000400037c45 */ /* 0x000fc80008201400 */
[----:B------:R-:W0:Y:S01]  /*0090*/  MUFU.RCP R2, R3 ;  /* 0x0000000300027308 */ /* 0x000e220000001000 */
[----:B-1----:R-:W-:-:S04]  /*00a0*/  IMAD R10, R10, UR5, R5 ;  /* 0x000000050a0a7c24 */ /* 0x002fc8000f8e0205 */
[----:B------:R-:W-:-:S05]  /*00b0*/  VIADD R0, R10, 0xffffffff ;  /* 0xffffffff0a007836 */ /* 0x000fca0000000000 */
[----:B------:R-:W-:Y:S01]  /*00c0*/  I2FP.F32.S32 R0, R0 ;  /* 0x0000000000007245 */ /* 0x000fe20000201400 */
[----:B0-----:R-:W-:-:S03]  /*00d0*/  FFMA R5, -R3, R2, 1 ;  /* 0x3f80000003057423 */ /* 0x001fc60000000102 */
[----:B------:R-:W0:Y:S01]  /*00e0*/  FCHK P0, R0, R3 ;  /* 0x0000000300007302 */ /* 0x000e220000000000 */
[----:B------:R-:W-:-:S04]  /*00f0*/  FFMA R5, R2, R5, R2 ;  /* 0x0000000502057223 */ /* 0x000fc80000000002 */
[----:B------:R-:W-:-:S04]  /*0100*/  FFMA R2, R0, R5, RZ ;  /* 0x0000000500027223 */ /* 0x000fc800000000ff */
[----:B------:R-:W-:-:S04]  /*0110*/  FFMA R4, -R3, R2, R0 ;  /* 0x0000000203047223 */ /* 0x000fc80000000100 */
[----:B------:R-:W-:Y:S01]  /*0120*/  FFMA R4, R5, R4, R2 ;  /* 0x0000000405047223 */ /* 0x000fe20000000002 */
[----:B0-----:R-:W-:Y:S06]  /*0130*/  @!P0 BRA `(.L_x_1) ;  /* 0x00000000000c8947 */ /* 0x001fec0003800000 */
[----:B------:R-:W-:-:S07]  /*0140*/  MOV R2, 0x160 ;  /* 0x0000016000027802 */ /* 0x000fce0000000f00 */
[----:B------:R-:W-:Y:S05]  /*0150*/  CALL.REL.NOINC `($__internal_0_$__cuda_sm3x_div_rn_noftz_f32_slowpath) ;  /* 0x0000000c00447944 */ /* 0x000fea0003c00000 */
[----:B------:R-:W-:-:S07]  /*0160*/  IMAD.MOV.U32 R4, RZ, RZ, R0 ;  /* 0x000000ffff047224 */ /* 0x000fce00078e0000 */
.L_x_1:
[----:B------:R-:W-:Y:S05]  /*0170*/  BSYNC.RECONVERGENT B0 ;  /* 0x0000000000007941 */ /* 0x000fea0003800200 */
.L_x_0:
[----:B------:R-:W0:Y:S01]  /*0180*/  F2F.F64.F32 R16, R4 ;  /* 0x0000000400107310 */ /* 0x000e220000201800 */
[----:B------:R-:W-:Y:S01]  /*0190*/  UMOV UR4, 0x53c8d4f1 ;  /* 0x53c8d4f100047882 */ /* 0x000fe20000000000 */
[----:B------:R-:W-:Y:S01]  /*01a0*/  UMOV UR5, 0x401921fb ;  /* 0x401921fb00057882 */ /* 0x000fe20000000000 */
[----:B------:R-:W1:Y:S01]  /*01b0*/  LDCU.64 UR6, c[0x0][0x358] ;  /* 0x00006b00ff0677ac */ /* 0x000e620008000a00 */
[----:B------:R-:W-:Y:S01]  /*01c0*/  BSSY.RECONVERGENT B0, `(.L_x_2) ;  /* 0x0000018000007945 */ /* 0x000fe20003800200 */
[----:B0-----:R-:W-:-:S08]  /*01d0*/  DMUL R16, R16, UR4 ;  /* 0x0000000410107c28 */ /* 0x001fd00008000000 */
[----:B------:R-:W-:-:S14]  /*01e0*/  DSETP.NEU.AND P0, PT, |R16|, +INF , PT ;  /* 0x7ff000001000742a */ /* 0x000fdc0003f0d200 */
[----:B------:R-:W-:Y:S01]  /*01f0*/  @!P0 DMUL R2, RZ, R16 ;  /* 0x00000010ff028228 */ /* 0x000fe20000000000 */
[----:B------:R-:W-:Y:S01]  /*0200*/  @!P0 IMAD.MOV.U32 R0, RZ, RZ, RZ ;  /* 0x000000ffff008224 */ /* 0x000fe200078e00ff */
[----:B-1----:R-:W-:Y:S09]  /*0210*/  @!P0 BRA `(.L_x_3) ;  /* 0x0000000000488947 */ /* 0x002ff20003800000 */
[----:B------:R-:W-:Y:S01]  /*0220*/  UMOV UR4, 0x6dc9c883 ;  /* 0x6dc9c88300047882 */ /* 0x000fe20000000000 */
[----:B------:R-:W-:Y:S01]  /*0230*/  UMOV UR5, 0x3fe45f30 ;  /* 0x3fe45f3000057882 */ /* 0x000fe20000000000 */
[C---:B------:R-:W-:Y:S02]  /*0240*/  DSETP.GE.AND P0, PT, |R16|.reuse, 2.14748364800000000000e+09, PT ;  /* 0x41e000001000742a */ /* 0x040fe40003f06200 */
[----:B------:R-:W-:Y:S01]  /*0250*/  DMUL R4, R16, UR4 ;  /* 0x0000000410047c28 */ /* 0x000fe20008000000 */
[----:B------:R-:W-:Y:S01]  /*0260*/  UMOV UR4, 0x54442d18 ;  /* 0x54442d1800047882 */ /* 0x000fe20000000000 */
[----:B------:R-:W-:-:S04]  /*0270*/  UMOV UR5, 0x3ff921fb ;  /* 0x3ff921fb00057882 */ /* 0x000fc80000000000 */
[----:B------:R-:W0:Y:S08]  /*0280*/  F2I.F64 R0, R4 ;  /* 0x0000000400007311 */ /* 0x000e300000301100 */
[----:B0-----:R-:W0:Y:S02]  /*0290*/  I2F.F64 R2, R0 ;  /* 0x0000000000027312 */ /* 0x001e240000201c00 */
[----:B0-----:R-:W-:Y:S01]  /*02a0*/  DFMA R6, R2, -UR4, R16 ;  /* 0x8000000402067c2b */ /* 0x001fe20008000010 */
[----:B------:R-:W-:Y:S01]  /*02b0*/  UMOV UR4, 0x33145c00 ;  /* 0x33145c0000047882 */ /* 0x000fe20000000000 */
[----:B------:R-:W-:-:S06]  /*02c0*/  UMOV UR5, 0x3c91a626 ;  /* 0x3c91a62600057882 */ /* 0x000fcc0000000000 */
[----:B------:R-:W-:Y:S01]  /*02d0*/  DFMA R6, R2, -UR4, R6 ;  /* 0x8000000402067c2b */ /* 0x000fe20008000006 */
[----:B------:R-:W-:Y:S01]  /*02e0*/  UMOV UR4, 0x252049c0 ;  /* 0x252049c000047882 */ /* 0x000fe20000000000 */
[----:B------:R-:W-:-:S06]  /*02f0*/  UMOV UR5, 0x397b839a ;  /* 0x397b839a00057882 */ /* 0x000fcc0000000000 */
[----:B------:R-:W-:Y:S01]  /*0300*/  DFMA R2, R2, -UR4, R6 ;  /* 0x8000000402027c2b */ /* 0x000fe20008000006 */
[----:B------:R-:W-:Y:S10]  /*0310*/  @!P0 BRA `(.L_x_3) ;  /* 0x0000000000088947 */ /* 0x000ff40003800000 */
[----:B------:R-:W-:-:S07]  /*0320*/  MOV R12, 0x340 ;  /* 0x00000340000c7802 */ /* 0x000fce0000000f00 */
[----:B------:R-:W-:Y:S05]  /*0330*/  CALL.REL.NOINC `($_Z3exePfii$__internal_trig_reduction_slowpathd) ;  /* 0x00000010006c7944 */ /* 0x000fea0003c00000 */
.L_x_3:
[----:B------:R-:W-:Y:S05]  /*0340*/  BSYNC.RECONVERGENT B0 ;  /* 0x0000000000007941 */ /* 0x000fea0003800200 */
.L_x_2:
[----:B------:R-:W0:Y:S01]  /*0350*/  LDCU.64 UR4, c[0x4][0x8] ;  /* 0x01000100ff0477ac */ /* 0x000e220008000a00 */
[----:B------:R-:W-:-:S05]  /*0360*/  IMAD.SHL.U32 R4, R0, 0x40, RZ ;  /* 0x0000004000047824 */ /* 0x000fca00078e00ff */
[----:B------:R-:W-:-:S04]  /*0370*/  LOP3.LUT R4, R4, 0x40, RZ, 0xc0, !PT ;  /* 0x0000004004047812 */ /* 0x000fc800078ec0ff */
[----:B0-----:R-:W-:Y:S02]  /*0380*/  IADD3 R20, P0, PT, R4, UR4, RZ ;  /* 0x0000000404147c10 */ /* 0x001fe4000ff1e0ff */
[----:B------:R-:W-:Y:S01]  /*0390*/  LOP3.LUT R8, R0, 0x1, RZ, 0xc0, !PT ;  /* 0x0000000100087812 */ /* 0x000fe200078ec0ff */
[----:B------:R-:W-:Y:S01]  /*03a0*/  IMAD.MOV.U32 R22, RZ, RZ, 0x20fd8164 ;  /* 0x20fd8164ff167424 */ /* 0x000fe200078e00ff */
[----:B------:R-:W0:Y:S01]  /*03b0*/  LDCU UR4, c[0x0][0x388] ;  /* 0x00007100ff0477ac */ /* 0x000e220008000800 */
[----:B------:R-:W-:-:S05]  /*03c0*/  IMAD.X R21, RZ, RZ, UR5, P0 ;  /* 0x00000005ff157e24 */ /* 0x000fca00080e06ff */
[----:B------:R-:W2:Y:S04]  /*03d0*/  LDG.E.128.CONSTANT R16, desc[UR6][R20.64] ;  /* 0x0000000614107981 */ /* 0x000ea8000c1e9d00 */
[----:B------:R-:W3:Y:S04]  /*03e0*/  LDG.E.128.CONSTANT R12, desc[UR6][R20.64+0x10] ;  /* 0x00001006140c7981 */ /* 0x000ee8000c1e9d00 */
[----:B------:R-:W4:Y:S01]  /*03f0*/  LDG.E.128.CONSTANT R4, desc[UR6][R20.64+0x20] ;  /* 0x0000200614047981 */ /* 0x000f22000c1e9d00 */
[----:B------:R-:W-:Y:S01]  /*0400*/  IMAD.MOV.U32 R11, RZ, RZ, 0x3da8ff83 ;  /* 0x3da8ff83ff0b7424 */ /* 0x000fe200078e00ff */
[----:B------:R-:W-:Y:S01]  /*0410*/  ISETP.NE.U32.AND P0, PT, R8, 0x1, PT ;  /* 0x000000010800780c */ /* 0x000fe20003f05070 */
[----:B------:R-:W-:Y:S01]  /*0420*/  DMUL R8, R2, R2 ;  /* 0x0000000202087228 */ /* 0x000fe20000000000 */
[----:B------:R-:W-:Y:S01]  /*0430*/  LOP3.LUT P1, RZ, R0, 0x2, RZ, 0xc0, !PT ;  /* 0x0000000200ff7812 */ /* 0x000fe2000782c0ff */
[----:B------:R-:W-:Y:S01]  /*0440*/  BSSY.RECONVERGENT B0, `(.L_x_4) ;  /* 0x000009e000007945 */ /* 0x000fe20003800200 */
[----:B------:R-:W-:-:S02]  /*0450*/  FSEL R22, R22, -8.06006814911005101289e+34, !P0 ;  /* 0xf9785eba16167808 */ /* 0x000fc40004000000 */
[----:B------:R-:W-:-:S06]  /*0460*/  FSEL R23, -R11, 0.11223486810922622681, !P0 ;  /* 0x3de5db650b177808 */ /* 0x000fcc0004000100 */
[----:B--2---:R-:W-:-:S08]  /*0470*/  DFMA R16, R8, R22, R16 ;  /* 0x000000160810722b */ /* 0x004fd00000000010 */
[----:B------:R-:W-:-:S08]  /*0480*/  DFMA R16, R8, R16, R18 ;  /* 0x000000100810722b */ /* 0x000fd00000000012 */
[----:B---3--:R-:W-:Y:S01]  /*0490*/  DFMA R12, R8, R16, R12 ;  /* 0x00000010080c722b */ /* 0x008fe2000000000c */
[----:B------:R-:W-:-:S07]  /*04a0*/  IMAD.MOV.U32 R17, RZ, RZ, RZ ;  /* 0x000000ffff117224 */ /* 0x000fce00078e00ff */
[----:B------:R-:W-:-:S08]  /*04b0*/  DFMA R12, R8, R12, R14 ;  /* 0x0000000c080c722b */ /* 0x000fd0000000000e */
[----:B----4-:R-:W-:-:S08]  /*04c0*/  DFMA R4, R8, R12, R4 ;  /* 0x0000000c0804722b */ /* 0x010fd00000000004 */
[----:B------:R-:W-:-:S08]  /*04d0*/  DFMA R4, R8, R4, R6 ;  /* 0x000000040804722b */ /* 0x000fd00000000006 */
[----:B------:R-:W-:Y:S02]  /*04e0*/  DFMA R2, R4, R2, R2 ;  /* 0x000000020402722b */ /* 0x000fe40000000002 */
[----:B------:R-:W-:-:S10]  /*04f0*/  DFMA R4, R8, R4, 1 ;  /* 0x3ff000000804742b */ /* 0x000fd40000000004 */
[----:B------:R-:W-:Y:S02]  /*0500*/  FSEL R4, R4, R2, !P0 ;  /* 0x0000000204047208 */ /* 0x000fe40004000000 */
[----:B------:R-:W-:Y:S02]  /*0510*/  FSEL R5, R5, R3, !P0 ;  /* 0x0000000305057208 */ /* 0x000fe40004000000 */
[----:B0-----:R-:W-:-:S04]  /*0520*/  ISETP.NE.AND P0, PT, R10, UR4, PT ;  /* 0x000000040a007c0c */ /* 0x001fc8000bf05270 */
[----:B------:R-:W-:Y:S01]  /*0530*/  ISETP.EQ.OR P0, PT, R10, RZ, !P0 ;  /* 0x000000ff0a00720c */ /* 0x000fe20004702670 */
[----:B------:R-:W-:-:S10]  /*0540*/  DADD R2, RZ, -R4 ;  /* 0x00000000ff027229 */ /* 0x000fd40000000804 */
[----:B------:R-:W-:Y:S02]  /*0550*/  FSEL R2, R4, R2, !P1 ;  /* 0x0000000204027208 */ /* 0x000fe40004800000 */
[----:B------:R-:W-:Y:S01]  /*0560*/  FSEL R3, R5, R3, !P1 ;  /* 0x0000000305037208 */ /* 0x000fe20004800000 */
[----:B------:R-:W-:Y:S06]  /*0570*/  @P0 BRA `(.L_x_5) ;  /* 0x0000000800280947 */ /* 0x000fec0003800000 */
[----:B------:R-:W0:Y:S01]  /*0580*/  LDCU UR5, c[0x0][0x38c] ;  /* 0x00007180ff0577ac */ /* 0x000e220008000800 */
[----:B------:R-:W1:Y:S02]  /*0590*/  F2F.F32.F64 R0, R2 ;  /* 0x0000000200007310 */ /* 0x000e640000301000 */
[----:B-1----:R-:W-:Y:S01]  /*05a0*/  IMAD.MOV.U32 R17, RZ, RZ, R0 ;  /* 0x000000ffff117224 */ /* 0x002fe200078e0000 */
[----:B0-----:R-:W-:-:S09]  /*05b0*/  UISETP.GE.AND UP0, UPT, UR5, 0x1, UPT ;  /* 0x000000010500788c */ /* 0x001fd2000bf06270 */
[----:B------:R-:W-:Y:S05]  /*05c0*/  BRA.U !UP0, `(.L_x_5) ;  /* 0x0000000908147547 */ /* 0x000fea000b800000 */
[----:B------:R-:W-:Y:S01]  /*05d0*/  UISETP.GE.U32.AND UP0, UPT, UR5, 0x4, UPT ;  /* 0x000000040500788c */ /* 0x000fe2000bf06070 */
[----:B------:R-:W-:Y:S01]  /*05e0*/  IMAD.MOV.U32 R17, RZ, RZ, R0 ;  /* 0x000000ffff117224 */ /* 0x000fe200078e0000 */
[----:B------:R-:W-:-:S07]  /*05f0*/  ULOP3.LUT UR4, UR5, 0x3, URZ, 0xc0, !UPT ;  /* 0x0000000305047892 */ /* 0x000fce000f8ec0ff */
[----:B------:R-:W-:Y:S05]  /*0600*/  BRA.U !UP0, `(.L_x_6) ;  /* 0x0000000508d07547 */ /* 0x000fea000b800000 */
[----:B------:R-:W-:Y:S01]  /*0610*/  ULOP3.LUT UR5, UR5, 0x7ffffffc, URZ, 0xc0, !UPT ;  /* 0x7ffffffc05057892 */ /* 0x000fe2000f8ec0ff */
[----:B------:R-:W-:-:S03]  /*0620*/  IMAD.MOV.U32 R17, RZ, RZ, R0 ;  /* 0x000000ffff117224 */ /* 0x000fc600078e0000 */
[----:B------:R-:W-:-:S04]  /*0630*/  UIADD3 UR5, UPT, UPT, -UR5, URZ, URZ ;  /* 0x000000ff05057290 */ /* 0x000fc8000fffe1ff */
[----:B------:R-:W-:-:S09]  /*0640*/  UISETP.GE.AND UP0, UPT, UR5, URZ, UPT ;  /* 0x000000ff0500728c */ /* 0x000fd2000bf06270 */
[----:B------:R-:W-:Y:S05]  /*0650*/  BRA.U UP0, `(.L_x_7) ;  /* 0x0000000500747547 */ /* 0x000fea000b800000 */
[----:B------:R-:W-:Y:S02]  /*0660*/  UIADD3 UR8, UPT, UPT, -UR5, URZ, URZ ;  /* 0x000000ff05087290 */ /* 0x000fe4000fffe1ff */
[----:B------:R-:W-:Y:S02]  /*0670*/  UPLOP3.LUT UP0, UPT, UPT, UPT, UPT, 0x80, 0x8 ;  /* 0x000000000008789c */ /* 0x000fe40003f0f070 */
[----:B------:R-:W-:-:S09]  /*0680*/  UISETP.GT.AND UP1, UPT, UR8, 0xc, UPT ;  /* 0x0000000c0800788c */ /* 0x000fd2000bf24270 */
[----:B------:R-:W-:Y:S05]  /*0690*/  BRA.U !UP1, `(.L_x_8) ;  /* 0x0000000109dc7547 */ /* 0x000fea000b800000 */
[----:B------:R-:W-:-:S11]  /*06a0*/  UPLOP3.LUT UP0, UPT, UPT, UPT, UPT, 0x40, 0x4 ;  /* 0x000000000004789c */ /* 0x000fd60003f0e870 */
.L_x_9:
[----:B-1----:R-:W-:Y:S01]  /*06b0*/  F2F.F64.F32 R2, R17 ;  /* 0x0000001100027310 */ /* 0x002fe20000201800 */
[----:B------:R-:W-:Y:S01]  /*06c0*/  UMOV UR8, 0x51eb851f ;  /* 0x51eb851f00087882 */ /* 0x000fe20000000000 */
[----:B------:R-:W-:Y:S01]  /*06d0*/  UMOV UR9, 0x3ffd1eb8 ;  /* 0x3ffd1eb800097882 */ /* 0x000fe20000000000 */
[----:B------:R-:W-:-:S04]  /*06e0*/  UIADD3 UR5, UPT, UPT, UR5, 0x10, URZ ;  /* 0x0000001005057890 */ /* 0x000fc8000fffe0ff */
[----:B------:R-:W-:Y:S01]  /*06f0*/  UISETP.GE.AND UP1, UPT, UR5, -0xc, UPT ;  /* 0xfffffff40500788c */ /* 0x000fe2000bf26270 */
[----:B0-----:R-:W0:Y:S02]  /*0700*/  F2F.F64.F32 R4, R0 ;  /* 0x0000000000047310 */ /* 0x001e240000201800 */
[----:B0-----:R-:W-:-:S10]  /*0710*/  DFMA R4, R2, UR8, -R4 ;  /* 0x0000000802047c2b */ /* 0x001fd40008000804 */
[----:B------:R-:W0:Y:S08]  /*0720*/  F2F.F32.F64 R4, R4 ;  /* 0x0000000400047310 */ /* 0x000e300000301000 */
        /* <DEDUP_REMOVED lines=40> */
[----:B0-----:R-:W-:-:S06]  /*09b0*/  DFMA R6, R8, UR8, -R6 ;  /* 0x0000000808067c2b */ /* 0x001fcc0008000806 */
[----:B------:R-:W0:Y:S08]  /*09c0*/  F2F.F32.F64 R0, R6 ;  /* 0x0000000600007310 */ /* 0x000e300000301000 */
[----:B0-----:R-:W0:Y:S02]  /*09d0*/  F2F.F64.F32 R12, R0 ;  /* 0x00000000000c7310 */ /* 0x001e240000201800 */
[----:B0-----:R-:W-:-:S06]  /*09e0*/  DFMA R12, R12, UR8, -R8 ;  /* 0x000000080c0c7c2b */ /* 0x001fcc0008000808 */
[----:B------:R0:W1:Y:S01]  /*09f0*/  F2F.F32.F64 R17, R12 ;  /* 0x0000000c00117310 */ /* 0x0000620000301000 */
[----:B------:R-:W-:Y:S05]  /*0a00*/  BRA.U !UP1, `(.L_x_9) ;  /* 0xfffffffd09287547 */ /* 0x000fea000b83ffff */
.L_x_8:
[----:B------:R-:W-:-:S04]  /*0a10*/  UIADD3 UR8, UPT, UPT, -UR5, URZ, URZ ;  /* 0x000000ff05087290 */ /* 0x000fc8000fffe1ff */
[----:B------:R-:W-:-:S09]  /*0a20*/  UISETP.GT.AND UP1, UPT, UR8, 0x4, UPT ;  /* 0x000000040800788c */ /* 0x000fd2000bf24270 */
[----:B------:R-:W-:Y:S05]  /*0a30*/  BRA.U !UP1, `(.L_x_10) ;  /* 0x0000000109747547 */ /* 0x000fea000b800000 */
[----:B-1----:R-:W-:Y:S01]  /*0a40*/  F2F.F64.F32 R2, R17 ;  /* 0x0000001100027310 */ /* 0x002fe20000201800 */
[----:B------:R-:W-:Y:S01]  /*0a50*/  UMOV UR8, 0x51eb851f ;  /* 0x51eb851f00087882 */ /* 0x000fe20000000000 */
[----:B------:R-:W-:Y:S01]  /*0a60*/  UMOV UR9, 0x3ffd1eb8 ;  /* 0x3ffd1eb800097882 */ /* 0x000fe20000000000 */
[----:B------:R-:W-:Y:S02]  /*0a70*/  UIADD3 UR5, UPT, UPT, UR5, 0x8, URZ ;  /* 0x0000000805057890 */ /* 0x000fe4000fffe0ff */
[----:B------:R-:W-:-:S03]  /*0a80*/  UPLOP3.LUT UP0, UPT, UPT, UPT, UPT, 0x40, 0x4 ;  /* 0x000000000004789c */ /* 0x000fc60003f0e870 */
[----:B------:R-:W1:Y:S02]  /*0a90*/  F2F.F64.F32 R4, R0 ;  /* 0x0000000000047310 */ /* 0x000e640000201800 */
[----:B-1----:R-:W-:-:S10]  /*0aa0*/  DFMA R4, R2, UR8, -R4 ;  /* 0x0000000802047c2b */ /* 0x002fd40008000804 */
[----:B------:R-:W1:Y:S08]  /*0ab0*/  F2F.F32.F64 R4, R4 ;  /* 0x0000000400047310 */ /* 0x000e700000301000 */
[----:B-1----:R-:W1:Y:S02]  /*0ac0*/  F2F.F64.F32 R6, R4 ;  /* 0x0000000400067310 */ /* 0x002e640000201800 */
[----:B-1----:R-:W-:-:S10]  /*0ad0*/  DFMA R2, R6, UR8, -R2 ;  /* 0x0000000806027c2b */ /* 0x002fd40008000802 */
[----:B------:R-:W1:Y:S08]  /*0ae0*/  F2F.F32.F64 R2, R2 ;  /* 0x0000000200027310 */ /* 0x000e700000301000 */
[----:B-1----:R-:W1:Y:S02]  /*0af0*/  F2F.F64.F32 R8, R2 ;  /* 0x0000000200087310 */ /* 0x002e640000201800 */
[----:B-1----:R-:W-:-:S10]  /*0b00*/  DFMA R6, R8, UR8, -R6 ;  /* 0x0000000808067c2b */ /* 0x002fd40008000806 */
        /* <DEDUP_REMOVED lines=12> */
[----:B------:R-:W0:Y:S08]  /*0bd0*/  F2F.F32.F64 R0, R4 ;  /* 0x0000000400007310 */ /* 0x000e300000301000 */
[----:B0-----:R-:W0:Y:S02]  /*0be0*/  F2F.F64.F32 R6, R0 ;  /* 0x0000000000067310 */ /* 0x001e240000201800 */
[----:B0-----:R-:W-:-:S06]  /*0bf0*/  DFMA R6, R6, UR8, -R2 ;  /* 0x0000000806067c2b */ /* 0x001fcc0008000802 */
[----:B------:R2:W3:Y:S05]  /*0c00*/  F2F.F32.F64 R17, R6 ;  /* 0x0000000600117310 */ /* 0x0004ea0000301000 */
.L_x_10:
[----:B------:R-:W-:-:S09]  /*0c10*/  UISETP.NE.OR UP0, UPT, UR5, URZ, UP0 ;  /* 0x000000ff0500728c */ /* 0x000fd20008705670 */
[----:B------:R-:W-:Y:S05]  /*0c20*/  BRA.U !UP0, `(.L_x_6) ;  /* 0x0000000108487547 */ /* 0x000fea000b800000 */
.L_x_7:
[----:B01-3--:R-:W-:Y:S01]  /*0c30*/  F2F.F64.F32 R2, R17 ;  /* 0x0000001100027310 */ /* 0x00bfe20000201800 */
[----:B------:R-:W-:Y:S01]  /*0c40*/  UMOV UR8, 0x51eb851f ;  /* 0x51eb851f00087882 */ /* 0x000fe20000000000 */
[----:B------:R-:W-:Y:S01]  /*0c50*/  UMOV UR9, 0x3ffd1eb8 ;  /* 0x3ffd1eb800097882 */ /* 0x000fe20000000000 */
[----:B------:R-:W-:-:S04]  /*0c60*/  UIADD3 UR5, UPT, UPT, UR5, 0x4, URZ ;  /* 0x0000000405057890 */ /* 0x000fc8000fffe0ff */
[----:B------:R-:W-:Y:S01]  /*0c70*/  UISETP.NE.AND UP0, UPT, UR5, URZ, UPT ;  /* 0x000000ff0500728c */ /* 0x000fe2000bf05270 */
[----:B------:R-:W1:Y:S02]  /*0c80*/  F2F.F64.F32 R4, R0 ;  /* 0x0000000000047310 */ /* 0x000e640000201800 */
[----:B-1----:R-:W-:-:S10]  /*0c90*/  DFMA R4, R2, UR8, -R4 ;  /* 0x0000000802047c2b */ /* 0x002fd40008000804 */
[----:B------:R-:W2:Y:S08]  /*0ca0*/  F2F.F32.F64 R4, R4 ;  /* 0x0000000400047310 */ /* 0x000eb00000301000 */
[----:B--2---:R-:W1:Y:S02]  /*0cb0*/  F2F.F64.F32 R6, R4 ;  /* 0x0000000400067310 */ /* 0x004e640000201800 */
[----:B-1----:R-:W-:-:S10]  /*0cc0*/  DFMA R2, R6, UR8, -R2 ;  /* 0x0000000806027c2b */ /* 0x002fd40008000802 */
[----:B------:R-:W1:Y:S08]  /*0cd0*/  F2F.F32.F64 R2, R2 ;  /* 0x0000000200027310 */ /* 0x000e700000301000 */
[----:B-1----:R-:W1:Y:S02]  /*0ce0*/  F2F.F64.F32 R8, R2 ;  /* 0x0000000200087310 */ /* 0x002e640000201800 */
[----:B-1----:R-:W-:-:S06]  /*0cf0*/  DFMA R6, R8, UR8, -R6 ;  /* 0x0000000808067c2b */ /* 0x002fcc0008000806 */
[----:B------:R-:W0:Y:S08]  /*0d00*/  F2F.F32.F64 R0, R6 ;  /* 0x0000000600007310 */ /* 0x000e300000301000 */
[----:B0---4-:R-:W0:Y:S02]  /*0d10*/  F2F.F64.F32 R12, R0 ;  /* 0x00000000000c7310 */ /* 0x011e240000201800 */
[----:B0-----:R-:W-:-:S06]  /*0d20*/  DFMA R12, R12, UR8, -R8 ;  /* 0x000000080c0c7c2b */ /* 0x001fcc0008000808 */
[----:B------:R4:W0:Y:S01]  /*0d30*/  F2F.F32.F64 R17, R12 ;  /* 0x0000000c00117310 */ /* 0x0008220000301000 */
[----:B------:R-:W-:Y:S05]  /*0d40*/  BRA.U UP0, `(.L_x_7) ;  /* 0xfffffffd00b87547 */ /* 0x000fea000b83ffff */
.L_x_6:
[----:B------:R-:W-:-:S09]  /*0d50*/  UISETP.NE.AND UP0, UPT, UR4, URZ, UPT ;  /* 0x000000ff0400728c */ /* 0x000fd2000bf05270 */
[----:B------:R-:W-:Y:S05]  /*0d60*/  BRA.U !UP0, `(.L_x_5) ;  /* 0x00000001082c7547 */ /* 0x000fea000b800000 */
[----:B------:R-:W-:Y:S01]  /*0d70*/  UIADD3 UR4, UPT, UPT, -UR4, URZ, URZ ;  /* 0x000000ff04047290 */ /* 0x000fe2000fffe1ff */
[----:B------:R-:W-:Y:S01]  /*0d80*/  UMOV UR8, 0x51eb851f ;  /* 0x51eb851f00087882 */ /* 0x000fe20000000000 */
[----:B------:R-:W-:-:S10]  /*0d90*/  UMOV UR9, 0x3ffd1eb8 ;  /* 0x3ffd1eb800097882 */ /* 0x000fd40000000000 */
.L_x_11:
[----:B------:R5:W-:Y:S01]  /*0da0*/  F2F.F64.F32 R4, R0 ;  /* 0x0000000000047310 */ /* 0x000be20000201800 */
[----:B------:R-:W-:-:S04]  /*0db0*/  UIADD3 UR4, UPT, UPT, UR4, 0x1, URZ ;  /* 0x0000000104047890 */ /* 0x000fc8000fffe0ff */
[----:B------:R-:W-:-:S03]  /*0dc0*/  UISETP.NE.AND UP0, UPT, UR4, URZ, UPT ;  /* 0x000000ff0400728c */ /* 0x000fc6000bf05270 */
[----:B01-3--:R-:W0:Y:S01]  /*0dd0*/  F2F.F64.F32 R2, R17 ;  /* 0x0000001100027310 */ /* 0x00be220000201800 */
[----:B-----5:R-:W-:Y:S01]  /*0de0*/  IMAD.MOV.U32 R0, RZ, RZ, R17 ;  /* 0x000000ffff007224 */ /* 0x020fe200078e0011 */
[----:B0-----:R-:W-:-:S06]  /*0df0*/  DFMA R2, R2, UR8, -R4 ;  /* 0x0000000802027c2b */ /* 0x001fcc0008000804 */
[----:B------:R0:W1:Y:S01]  /*0e00*/  F2F.F32.F64 R17, R2 ;  /* 0x0000000200117310 */ /* 0x0000620000301000 */
[----:B------:R-:W-:Y:S05]  /*0e10*/  BRA.U UP0, `(.L_x_11) ;  /* 0xfffffffd00e07547 */ /* 0x000fea000b83ffff */
.L_x_5:
[----:B------:R-:W-:Y:S05]  /*0e20*/  BSYNC.RECONVERGENT B0 ;  /* 0x0000000000007941 */ /* 0x000fea0003800200 */
.L_x_4:
[----:B0-----:R-:W0:Y:S02]  /*0e30*/  LDC.64 R2, c[0x0][0x380] ;  /* 0x0000e000ff027b82 */ /* 0x001e240000000a00 */
[----:B0-----:R-:W-:-:S05]  /*0e40*/  IMAD.WIDE R10, R10, 0x4, R2 ;  /* 0x000000040a0a7825 */ /* 0x001fca00078e0202 */
[----:B-1-3--:R-:W-:Y:S01]  /*0e50*/  STG.E desc[UR6][R10.64], R17 ;  /* 0x000000110a007986 */ /* 0x00afe2000c101906 */
[----:B------:R-:W-:Y:S05]  /*0e60*/  EXIT ;  /* 0x000000000000794d */ /* 0x000fea0003800000 */
        .weak           $__internal_0_$__cuda_sm3x_div_rn_noftz_f32_slowpath
        .type           $__internal_0_$__cuda_sm3x_div_rn_noftz_f32_slowpath,@function
        .size           $__internal_0_$__cuda_sm3x_div_rn_noftz_f32_slowpath,($_Z3exePfii$__internal_trig_reduction_slowpathd - $__internal_0_$__cuda_sm3x_div_rn_noftz_f32_slowpath)
$__internal_0_$__cuda_sm3x_div_rn_noftz_f32_slowpath:
[--C-:B------:R-:W-:Y:S01]  /*0e70*/  SHF.R.U32.HI R5, RZ, 0x17, R3.reuse ;  /* 0x00000017ff057819 */ /* 0x100fe20000011603 */
[----:B------:R-:W-:Y:S01]  /*0e80*/  BSSY.RECONVERGENT B1, `(.L_x_12) ;  /* 0x0000064000017945 */ /* 0x000fe20003800200 */
[--C-:B------:R-:W-:Y:S01]  /*0e90*/  SHF.R.U32.HI R4, RZ, 0x17, R0.reuse ;  /* 0x00000017ff047819 */ /* 0x100fe20000011600 */
[----:B------:R-:W-:Y:S01]  /*0ea0*/  IMAD.MOV.U32 R6, RZ, RZ, R0 ;  /* 0x000000ffff067224 */ /* 0x000fe200078e0000 */
[----:B------:R-:W-:Y:S01]  /*0eb0*/  LOP3.LUT R5, R5, 0xff, RZ, 0xc0, !PT ;  /* 0x000000ff05057812 */ /* 0x000fe200078ec0ff */
[----:B------:R-:W-:Y:S01]  /*0ec0*/  IMAD.MOV.U32 R7, RZ, RZ, R3 ;  /* 0x000000ffff077224 */ /* 0x000fe200078e0003 */
[----:B------:R-:W-:-:S03]  /*0ed0*/  LOP3.LUT R4, R4, 0xff, RZ, 0xc0, !PT ;  /* 0x000000ff04047812 */ /* 0x000fc600078ec0ff */
[----:B------:R-:W-:Y:S02]  /*0ee0*/  VIADD R11, R5, 0xffffffff ;  /* 0xffffffff050b7836 */ /* 0x000fe40000000000 */
[----:B------:R-:W-:-:S03]  /*0ef0*/  VIADD R9, R4, 0xffffffff ;  /* 0xffffffff04097836 */ /* 0x000fc60000000000 */
[----:B------:R-:W-:-:S04]  /*0f00*/  ISETP.GT.U32.AND P0, PT, R11, 0xfd, PT ;  /* 0x000000fd0b00780c */ /* 0x000fc80003f04070 */
[----:B------:R-:W-:-:S13]  /*0f10*/  ISETP.GT.U32.OR P0, PT, R9, 0xfd, P0 ;  /* 0x000000fd0900780c */ /* 0x000fda0000704470 */
[----:B------:R-:W-:Y:S01]  /*0f20*/  @!P0 IMAD.MOV.U32 R8, RZ, RZ, RZ ;  /* 0x000000ffff088224 */ /* 0x000fe200078e00ff */
[----:B------:R-:W-:Y:S06]  /*0f30*/  @!P0 BRA `(.L_x_13) ;  /* 0x00000000005c8947 */ /* 0x000fec0003800000 */
[----:B------:R-:W-:Y:S02]  /*0f40*/  FSETP.GTU.FTZ.AND P0, PT, |R0|, +INF , PT ;  /* 0x7f8000000000780b */ /* 0x000fe40003f1c200 */
[----:B------:R-:W-:-:S04]  /*0f50*/  FSETP.GTU.FTZ.AND P1, PT, |R3|, +INF , PT ;  /* 0x7f8000000300780b */ /* 0x000fc80003f3c200 */
[----:B------:R-:W-:-:S13]  /*0f60*/  PLOP3.LUT P0, PT, P0, P1, PT, 0xf8, 0x8f ;  /* 0x00000000008f781c */ /* 0x000fda0000703f70 */
[----:B------:R-:W-:Y:S05]  /*0f70*/  @P0 BRA `(.L_x_14) ;  /* 0x00000004004c0947 */ /* 0x000fea0003800000 */
[----:B------:R-:W-:-:S13]  /*0f80*/  LOP3.LUT P0, RZ, R7, 0x7fffffff, R6, 0xc8, !PT ;  /* 0x7fffffff07ff7812 */ /* 0x000fda000780c806 */
[----:B------:R-:W-:Y:S05]  /*0f90*/  @!P0 BRA `(.L_x_15) ;  /* 0x00000004003c8947 */ /* 0x000fea0003800000 */
[C---:B------:R-:W-:Y:S02]  /*0fa0*/  FSETP.NEU.FTZ.AND P2, PT, |R0|.reuse, +INF , PT ;  /* 0x7f8000000000780b */ /* 0x040fe40003f5d200 */
[----:B------:R-:W-:Y:S02]  /*0fb0*/  FSETP.NEU.FTZ.AND P1, PT, |R3|, +INF , PT ;  /* 0x7f8000000300780b */ /* 0x000fe40003f3d200 */
[----:B------:R-:W-:-:S11]  /*0fc0*/  FSETP.NEU.FTZ.AND P0, PT, |R0|, +INF , PT ;  /* 0x7f8000000000780b */ /* 0x000fd60003f1d200 */
[----:B------:R-:W-:Y:S05]  /*0fd0*/  @!P1 BRA !P2, `(.L_x_15) ;  /* 0x00000004002c9947 */ /* 0x000fea0005000000 */
[----:B------:R-:W-:-:S04]  /*0fe0*/  LOP3.LUT P2, RZ, R6, 0x7fffffff, RZ, 0xc0, !PT ;  /* 0x7fffffff06ff7812 */ /* 0x000fc8000784c0ff */
[----:B------:R-:W-:-:S13]  /*0ff0*/  PLOP3.LUT P1, PT, P1, P2, PT, 0x2f, 0xf2 ;  /* 0x0000000000f2781c */ /* 0x000fda0000f24577 */
[----:B------:R-:W-:Y:S05]  /*1000*/  @P1 BRA `(.L_x_16) ;  /* 0x0000000400181947 */ /* 0x000fea0003800000 */
[----:B------:R-:W-:-:S04]  /*1010*/  LOP3.LUT P1, RZ, R7, 0x7fffffff, RZ, 0xc0, !PT ;  /* 0x7fffffff07ff7812 */ /* 0x000fc8000782c0ff */
[----:B------:R-:W-:-:S13]  /*1020*/  PLOP3.LUT P0, PT, P0, P1, PT, 0x2f, 0xf2 ;  /* 0x0000000000f2781c */ /* 0x000fda0000702577 */
[----:B------:R-:W-:Y:S05]  /*1030*/  @P0 BRA `(.L_x_17) ;  /* 0x0000000400000947 */ /* 0x000fea0003800000 */
[----:B------:R-:W-:Y:S02]  /*1040*/  ISETP.GE.AND P0, PT, R9, RZ, PT ;  /* 0x000000ff0900720c */ /* 0x000fe40003f06270 */
[----:B------:R-:W-:-:S11]  /*1050*/  ISETP.GE.AND P1, PT, R11, RZ, PT ;  /* 0x000000ff0b00720c */ /* 0x000fd60003f26270 */
[----:B------:R-:W-:Y:S02]  /*1060*/  @P0 IMAD.MOV.U32 R8, RZ, RZ, RZ ;  /* 0x000000ffff080224 */ /* 0x000fe400078e00ff */
[----:B------:R-:W-:Y:S01]  /*1070*/  @!P0 FFMA R6, R0, 1.84467440737095516160e+19, RZ ;  /* 0x5f80000000068823 */ /* 0x000fe200000000ff */
[----:B------:R-:W-:Y:S02]  /*1080*/  @!P0 IMAD.MOV.U32 R8, RZ, RZ, -0x40 ;  /* 0xffffffc0ff088424 */ /* 0x000fe400078e00ff */
[----:B------:R-:W-:Y:S02]  /*1090*/  @!P1 FFMA R7, R3, 1.84467440737095516160e+19, RZ ;  /* 0x5f80000003079823 */ /* 0x000fe400000000ff */
[----:B------:R-:W-:-:S07]  /*10a0*/  @!P1 VIADD R8, R8, 0x40 ;  /* 0x0000004008089836 */ /* 0x000fce0000000000 */
.L_x_13:
[----:B------:R-:W-:Y:S01]  /*10b0*/  LEA R0, R5, 0xc0800000, 0x17 ;  /* 0xc080000005007811 */ /* 0x000fe200078eb8ff */
[----:B------:R-:W-:Y:S01]  /*10c0*/  VIADD R4, R4, 0xffffff81 ;  /* 0xffffff8104047836 */ /* 0x000fe20000000000 */
[----:B------:R-:W-:Y:S03]  /*10d0*/  BSSY.RECONVERGENT B2, `(.L_x_18) ;  /* 0x0000035000027945 */ /* 0x000fe60003800200 */
[----:B------:R-:W-:Y:S01]  /*10e0*/  IMAD.IADD R7, R7, 0x1, -R0 ;  /* 0x0000000107077824 */ /* 0x000fe200078e0a00 */
[C---:B------:R-:W-:Y:S01]  /*10f0*/  IADD3 R5, PT, PT, R4.reuse, 0x7f, -R5 ;  /* 0x0000007f04057810 */ /* 0x040fe20007ffe805 */
[----:B------:R-:W-:Y:S02]  /*1100*/  IMAD R0, R4, -0x800000, R6 ;  /* 0xff80000004007824 */ /* 0x000fe400078e0206 */
[----:B------:R-:W0:Y:S01]  /*1110*/  MUFU.RCP R3, R7 ;  /* 0x0000000700037308 */ /* 0x000e220000001000 */
[----:B------:R-:W-:Y:S01]  /*1120*/  FADD.FTZ R9, -R7, -RZ ;  /* 0x800000ff07097221 */ /* 0x000fe20000010100 */
[----:B------:R-:W-:-:S03]  /*1130*/  IMAD.IADD R5, R5, 0x1, R8 ;  /* 0x0000000105057824 */ /* 0x000fc600078e0208 */
[----:B0-----:R-:W-:-:S04]  /*1140*/  FFMA R12, R3, R9, 1 ;  /* 0x3f800000030c7423 */ /* 0x001fc80000000009 */
[----:B------:R-:W-:-:S04]  /*1150*/  FFMA R12, R3, R12, R3 ;  /* 0x0000000c030c7223 */ /* 0x000fc80000000003 */
[----:B------:R-:W-:-:S04]  /*1160*/  FFMA R3, R0, R12, RZ ;  /* 0x0000000c00037223 */ /* 0x000fc800000000ff */
[----:B------:R-:W-:-:S04]  /*1170*/  FFMA R6, R9, R3, R0 ;  /* 0x0000000309067223 */ /* 0x000fc80000000000 */
[----:B------:R-:W-:-:S04]  /*1180*/  FFMA R11, R12, R6, R3 ;  /* 0x000000060c0b7223 */ /* 0x000fc80000000003 */
[----:B------:R-:W-:-:S04]  /*1190*/  FFMA R6, R9, R11, R0 ;  /* 0x0000000b09067223 */ /* 0x000fc80000000000 */
[----:B------:R-:W-:-:S05]  /*11a0*/  FFMA R0, R12, R6, R11 ;  /* 0x000000060c007223 */ /* 0x000fca000000000b */
[----:B------:R-:W-:-:S04]  /*11b0*/  SHF.R.U32.HI R3, RZ, 0x17, R0 ;  /* 0x00000017ff037819 */ /* 0x000fc80000011600 */
[----:B------:R-:W-:-:S05]  /*11c0*/  LOP3.LUT R3, R3, 0xff, RZ, 0xc0, !PT ;  /* 0x000000ff03037812 */ /* 0x000fca00078ec0ff */
[----:B------:R-:W-:-:S04]  /*11d0*/  IMAD.IADD R7, R3, 0x1, R5 ;  /* 0x0000000103077824 */ /* 0x000fc800078e0205 */
[----:B------:R-:W-:-:S05]  /*11e0*/  VIADD R3, R7, 0xffffffff ;  /* 0xffffffff07037836 */ /* 0x000fca0000000000 */
[----:B------:R-:W-:-:S13]  /*11f0*/  ISETP.GE.U32.AND P0, PT, R3, 0xfe, PT ;  /* 0x000000fe0300780c */ /* 0x000fda0003f06070 */
[----:B------:R-:W-:Y:S05]  /*1200*/  @!P0 BRA `(.L_x_19) ;  /* 0x0000000000808947 */ /* 0x000fea0003800000 */
[----:B------:R-:W-:-:S13]  /*1210*/  ISETP.GT.AND P0, PT, R7, 0xfe, PT ;  /* 0x000000fe0700780c */ /* 0x000fda0003f04270 */
[----:B------:R-:W-:Y:S05]  /*1220*/  @P0 BRA `(.L_x_20) ;  /* 0x00000000006c0947 */ /* 0x000fea0003800000 */
[----:B------:R-:W-:-:S13]  /*1230*/  ISETP.GE.AND P0, PT, R7, 0x1, PT ;  /* 0x000000010700780c */ /* 0x000fda0003f06270 */
[----:B------:R-:W-:Y:S05]  /*1240*/  @P0 BRA `(.L_x_21) ;  /* 0x0000000000740947 */ /* 0x000fea0003800000 */
[----:B------:R-:W-:Y:S02]  /*1250*/  ISETP.GE.AND P0, PT, R7, -0x18, PT ;  /* 0xffffffe80700780c */ /* 0x000fe40003f06270 */
[----:B------:R-:W-:-:S11]  /*1260*/  LOP3.LUT R0, R0, 0x80000000, RZ, 0xc0, !PT ;  /* 0x8000000000007812 */ /* 0x000fd600078ec0ff */
[----:B------:R-:W-:Y:S05]  /*1270*/  @!P0 BRA `(.L_x_21) ;  /* 0x0000000000688947 */ /* 0x000fea0003800000 */
[CCC-:B------:R-:W-:Y:S01]  /*1280*/  FFMA.RZ R3, R12.reuse, R6.reuse, R11.reuse ;  /* 0x000000060c037223 */ /* 0x1c0fe2000000c00b */
[CCC-:B------:R-:W-:Y:S01]  /*1290*/  FFMA.RM R4, R12.reuse, R6.reuse, R11.reuse ;  /* 0x000000060c047223 */ /* 0x1c0fe2000000400b */
[C---:B------:R-:W-:Y:S02]  /*12a0*/  ISETP.NE.AND P2, PT, R7.reuse, RZ, PT ;  /* 0x000000ff0700720c */ /* 0x040fe40003f45270 */
[----:B------:R-:W-:Y:S02]  /*12b0*/  ISETP.NE.AND P1, PT, R7, RZ, PT ;  /* 0x000000ff0700720c */ /* 0x000fe40003f25270 */
[----:B------:R-:W-:Y:S01]  /*12c0*/  LOP3.LUT R5, R3, 0x7fffff, RZ, 0xc0, !PT ;  /* 0x007fffff03057812 */ /* 0x000fe200078ec0ff */
[----:B------:R-:W-:Y:S01]  /*12d0*/  FFMA.RP R3, R12, R6, R11 ;  /* 0x000000060c037223 */ /* 0x000fe2000000800b */
[----:B------:R-:W-:Y:S02]  /*12e0*/  VIADD R6, R7, 0x20 ;  /* 0x0000002007067836 */ /* 0x000fe40000000000 */
[----:B------:R-:W-:Y:S01]  /*12f0*/  LOP3.LUT R5, R5, 0x800000, RZ, 0xfc, !PT ;  /* 0x0080000005057812 */ /* 0x000fe200078efcff */
[----:B------:R-:W-:Y:S01]  /*1300*/  IMAD.MOV R7, RZ, RZ, -R7 ;  /* 0x000000ffff077224 */ /* 0x000fe200078e0a07 */
[----:B------:R-:W-:-:S02]  /*1310*/  FSETP.NEU.FTZ.AND P0, PT, R3, R4, PT ;  /* 0x000000040300720b */ /* 0x000fc40003f1d000 */
[----:B------:R-:W-:Y:S02]  /*1320*/  SHF.L.U32 R6, R5, R6, RZ ;  /* 0x0000000605067219 */ /* 0x000fe400000006ff */
[----:B------:R-:W-:Y:S02]  /*1330*/  SEL R4, R7, RZ, P2 ;  /* 0x000000ff07047207 */ /* 0x000fe40001000000 */
[----:B------:R-:W-:Y:S02]  /*1340*/  ISETP.NE.AND P1, PT, R6, RZ, P1 ;  /* 0x000000ff0600720c */ /* 0x000fe40000f25270 */
[----:B------:R-:W-:Y:S02]  /*1350*/  SHF.R.U32.HI R4, RZ, R4, R5 ;  /* 0x00000004ff047219 */ /* 0x000fe40000011605 */
[----:B------:R-:W-:Y:S02]  /*1360*/  PLOP3.LUT P0, PT, P0, P1, PT, 0xf8, 0x8f ;  /* 0x00000000008f781c */ /* 0x000fe40000703f70 */
[----:B------:R-:W-:-:S02]  /*1370*/  SHF.R.U32.HI R6, RZ, 0x1, R4 ;  /* 0x00000001ff067819 */ /* 0x000fc40000011604 */
[----:B------:R-:W-:-:S04]  /*1380*/  SEL R3, RZ, 0x1, !P0 ;  /* 0x00000001ff037807 */ /* 0x000fc80004000000 */
[----:B------:R-:W-:-:S04]  /*1390*/  LOP3.LUT R3, R3, 0x1, R6, 0xf8, !PT ;  /* 0x0000000103037812 */ /* 0x000fc800078ef806 */
[----:B------:R-:W-:-:S05]  /*13a0*/  LOP3.LUT R3, R3, R4, RZ, 0xc0, !PT ;  /* 0x0000000403037212 */ /* 0x000fca00078ec0ff */
[----:B------:R-:W-:-:S05]  /*13b0*/  IMAD.IADD R3, R6, 0x1, R3 ;  /* 0x0000000106037824 */ /* 0x000fca00078e0203 */
[----:B------:R-:W-:Y:S01]  /*13c0*/  LOP3.LUT R0, R3, R0, RZ, 0xfc, !PT ;  /* 0x0000000003007212 */ /* 0x000fe200078efcff */
[----:B------:R-:W-:Y:S06]  /*13d0*/  BRA `(.L_x_21) ;  /* 0x0000000000107947 */ /* 0x000fec0003800000 */
.L_x_20:
[----:B------:R-:W-:-:S04]  /*13e0*/  LOP3.LUT R0, R0, 0x80000000, RZ, 0xc0, !PT ;  /* 0x8000000000007812 */ /* 0x000fc800078ec0ff */
[----:B------:R-:W-:Y:S01]  /*13f0*/  LOP3.LUT R0, R0, 0x7f800000, RZ, 0xfc, !PT ;  /* 0x7f80000000007812 */ /* 0x000fe200078efcff */
[----:B------:R-:W-:Y:S06]  /*1400*/  BRA `(.L_x_21) ;  /* 0x0000000000047947 */ /* 0x000fec0003800000 */
.L_x_19:
[----:B------:R-:W-:-:S07]  /*1410*/  IMAD R0, R5, 0x800000, R0 ;  /* 0x0080000005007824 */ /* 0x000fce00078e0200 */
.L_x_21:
[----:B------:R-:W-:Y:S05]  /*1420*/  BSYNC.RECONVERGENT B2 ;  /* 0x0000000000027941 */ /* 0x000fea0003800200 */
.L_x_18:
[----:B------:R-:W-:Y:S05]  /*1430*/  BRA `(.L_x_22) ;  /* 0x0000000000207947 */ /* 0x000fea0003800000 */
.L_x_17:
[----:B------:R-:W-:-:S04]  /*1440*/  LOP3.LUT R0, R7, 0x80000000, R6, 0x48, !PT ;  /* 0x8000000007007812 */ /* 0x000fc800078e4806 */
[----:B------:R-:W-:Y:S01]  /*1450*/  LOP3.LUT R0, R0, 0x7f800000, RZ, 0xfc, !PT ;  /* 0x7f80000000007812 */ /* 0x000fe200078efcff */
[----:B------:R-:W-:Y:S06]  /*1460*/  BRA `(.L_x_22) ;  /* 0x0000000000147947 */ /* 0x000fec0003800000 */
.L_x_16:
[----:B------:R-:W-:Y:S01]  /*1470*/  LOP3.LUT R0, R7, 0x80000000, R6, 0x48, !PT ;  /* 0x8000000007007812 */ /* 0x000fe200078e4806 */
[----:B------:R-:W-:Y:S06]  /*1480*/  BRA `(.L_x_22) ;  /* 0x00000000000c7947 */ /* 0x000fec0003800000 */
.L_x_15:
[----:B------:R-:W0:Y:S01]  /*1490*/  MUFU.RSQ R0, -QNAN ;  /* 0xffc0000000007908 */ /* 0x000e220000001400 */
[----:B------:R-:W-:Y:S05]  /*14a0*/  BRA `(.L_x_22) ;  /* 0x0000000000047947 */ /* 0x000fea0003800000 */
.L_x_14:
[----:B------:R-:W-:-:S07]  /*14b0*/  FADD.FTZ R0, R0, R3 ;  /* 0x0000000300007221 */ /* 0x000fce0000010000 */
.L_x_22:
[----:B------:R-:W-:Y:S05]  /*14c0*/  BSYNC.RECONVERGENT B1 ;  /* 0x0000000000017941 */ /* 0x000fea0003800200 */
.L_x_12:
[----:B------:R-:W-:-:S04]  /*14d0*/  IMAD.MOV.U32 R3, RZ, RZ, 0x0 ;  /* 0x00000000ff037424 */ /* 0x000fc800078e00ff */
[----:B0-----:R-:W-:Y:S05]  /*14e0*/  RET.REL.NODEC R2 `(_Z3exePfii) ;  /* 0xffffffe802c47950 */ /* 0x001fea0003c3ffff */
        .type           $_Z3exePfii$__internal_trig_reduction_slowpathd,@function
        .size           $_Z3exePfii$__internal_trig_reduction_slowpathd,(.L_x_32 - $_Z3exePfii$__internal_trig_reduction_slowpathd)
$_Z3exePfii$__internal_trig_reduction_slowpathd:
[--C-:B------:R-:W-:Y:S01]  /*14f0*/  SHF.R.U32.HI R6, RZ, 0x14, R17.reuse ;  /* 0x00000014ff067819 */ /* 0x100fe20000011611 */
[----:B------:R-:W-:Y:S02]  /*1500*/  IMAD.MOV.U32 R11, RZ, RZ, R16 ;  /* 0x000000ffff0b7224 */ /* 0x000fe400078e0010 */
[----:B------:R-:W-:Y:S01]  /*1510*/  IMAD.MOV.U32 R14, RZ, RZ, R17 ;  /* 0x000000ffff0e7224 */ /* 0x000fe200078e0011 */
[----:B------:R-:W-:Y:S01]  /*1520*/  LOP3.LUT R0, R6, 0x7ff, RZ, 0xc0, !PT ;  /* 0x000007ff06007812 */ /* 0x000fe200078ec0ff */
[----:B------:R-:W-:-:S03]  /*1530*/  IMAD.MOV.U32 R4, RZ, RZ, RZ ;  /* 0x000000ffff047224 */ /* 0x000fc600078e00ff */
[----:B------:R-:W-:-:S13]  /*1540*/  ISETP.NE.AND P0, PT, R0, 0x7ff, PT ;  /* 0x000007ff0000780c */ /* 0x000fda0003f05270 */
[----:B------:R-:W-:Y:S05]  /*1550*/  @!P0 BRA `(.L_x_23) ;  /* 0x0000000800488947 */ /* 0x000fea0003800000 */
[----:B------:R-:W-:Y:S01]  /*1560*/  VIADD R0, R0, 0xfffffc00 ;  /* 0xfffffc0000007836 */ /* 0x000fe20000000000 */
[----:B------:R-:W-:Y:S01]  /*1570*/  BSSY.RECONVERGENT B1, `(.L_x_24) ;  /* 0x000002f000017945 */ /* 0x000fe20003800200 */
[----:B------:R-:W-:-:S03]  /*1580*/  CS2R R18, SRZ ;  /* 0x0000000000127805 */ /* 0x000fc6000001ff00 */
[----:B------:R-:W-:Y:S02]  /*1590*/  SHF.R.U32.HI R7, RZ, 0x6, R0 ;  /* 0x00000006ff077819 */ /* 0x000fe40000011600 */
[----:B------:R-:W-:Y:S02]  /*15a0*/  ISETP.GE.U32.AND P0, PT, R0, 0x80, PT ;  /* 0x000000800000780c */ /* 0x000fe40003f06070 */
[C---:B------:R-:W-:Y:S02]  /*15b0*/  IADD3 R0, PT, PT, -R7.reuse, 0x13, RZ ;  /* 0x0000001307007810 */ /* 0x040fe40007ffe1ff */
[----:B------:R-:W-:Y:S02]  /*15c0*/  IADD3 R21, PT, PT, -R7, 0xf, RZ ;  /* 0x0000000f07157810 */ /* 0x000fe40007ffe1ff */
[----:B------:R-:W-:-:S04]  /*15d0*/  SEL R0, R0, 0x12, P0 ;  /* 0x0000001200007807 */ /* 0x000fc80000000000 */
[----:B------:R-:W-:-:S13]  /*15e0*/  ISETP.GE.AND P0, PT, R21, R0, PT ;  /* 0x000000001500720c */ /* 0x000fda0003f06270 */
[----:B------:R-:W-:Y:S05]  /*15f0*/  @P0 BRA `(.L_x_25) ;  /* 0x0000000000980947 */ /* 0x000fea0003800000 */
[----:B------:R-:W0:Y:S01]  /*1600*/  LDC.64 R8, c[0x0][0x358] ;  /* 0x0000d600ff087b82 */ /* 0x000e220000000a00 */
[C---:B------:R-:W-:Y:S01]  /*1610*/  SHF.L.U64.HI R13, R11.reuse, 0xb, R14 ;  /* 0x0000000b0b0d7819 */ /* 0x040fe2000001020e */
[----:B------:R-:W-:Y:S01]  /*1620*/  BSSY.RECONVERGENT B2, `(.L_x_26) ;  /* 0x0000022000027945 */ /* 0x000fe20003800200 */
[----:B------:R-:W-:Y:S01]  /*1630*/  IMAD.SHL.U32 R11, R11, 0x800, RZ ;  /* 0x000008000b0b7824 */ /* 0x000fe200078e00ff */
[----:B------:R-:W-:Y:S01]  /*1640*/  IADD3 R15, PT, PT, RZ, -R7, -R0 ;  /* 0x80000007ff0f7210 */ /* 0x000fe20007ffe800 */
[----:B------:R-:W-:Y:S01]  /*1650*/  IMAD.MOV.U32 R14, RZ, RZ, RZ ;  /* 0x000000ffff0e7224 */ /* 0x000fe200078e00ff */
[----:B------:R-:W-:Y:S02]  /*1660*/  CS2R R18, SRZ ;  /* 0x0000000000127805 */ /* 0x000fe4000001ff00 */
[----:B------:R-:W-:Y:S01]  /*1670*/  LOP3.LUT R13, R13, 0x80000000, RZ, 0xfc, !PT ;  /* 0x800000000d0d7812 */ /* 0x000fe200078efcff */
[----:B------:R-:W1:Y:S06]  /*1680*/  LDC.64 R2, c[0x4][RZ] ;  /* 0x01000000ff027b82 */ /* 0x000e6c0000000a00 */
.L_x_27:
[----:B0-----:R-:W-:Y:S01]  /*1690*/  R2UR UR4, R8 ;  /* 0x00000000080472ca */ /* 0x001fe200000e0000 */
[----:B-1----:R-:W-:Y:S01]  /*16a0*/  IMAD.WIDE R4, R21, 0x8, R2 ;  /* 0x0000000815047825 */ /* 0x002fe200078e0202 */
[----:B------:R-:W-:-:S13]  /*16b0*/  R2UR UR5, R9 ;  /* 0x00000000090572ca */ /* 0x000fda00000e0000 */
[----:B------:R-:W2:Y:S01]  /*16c0*/  LDG.E.64.CONSTANT R4, desc[UR4][R4.64] ;  /* 0x0000000404047981 */ /* 0x000ea2000c1e9b00 */
[----:B------:R-:W-:Y:S02]  /*16d0*/  VIADD R15, R15, 0x1 ;  /* 0x000000010f0f7836 */ /* 0x000fe40000000000 */
[----:B------:R-:W-:Y:S02]  /*16e0*/  VIADD R21, R21, 0x1 ;  /* 0x0000000115157836 */ /* 0x000fe40000000000 */
[----:B--2---:R-:W-:-:S04]  /*16f0*/  IMAD.WIDE.U32 R18, P2, R4, R11, R18 ;  /* 0x0000000b04127225 */ /* 0x004fc80007840012 */
[----:B------:R-:W-:Y:S02]  /*1700*/  IMAD R23, R4, R13, RZ ;  /* 0x0000000d04177224 */ /* 0x000fe400078e02ff */
[CC--:B------:R-:W-:Y:S02]  /*1710*/  IMAD R16, R5.reuse, R11.reuse, RZ ;  /* 0x0000000b05107224 */ /* 0x0c0fe400078e02ff */
[----:B------:R-:W-:Y:S01]  /*1720*/  IMAD.HI.U32 R25, R5, R11, RZ ;  /* 0x0000000b05197227 */ /* 0x000fe200078e00ff */
[----:B------:R-:W-:-:S03]  /*1730*/  IADD3 R19, P0, PT, R23, R19, RZ ;  /* 0x0000001317137210 */ /* 0x000fc60007f1e0ff */
[----:B------:R-:W-:Y:S01]  /*1740*/  IMAD R23, R14, 0x8, R1 ;  /* 0x000000080e177824 */ /* 0x000fe200078e0201 */
[----:B------:R-:W-:Y:S01]  /*1750*/  IADD3 R19, P1, PT, R16, R19, RZ ;  /* 0x0000001310137210 */ /* 0x000fe20007f3e0ff */
[----:B------:R-:W-:-:S04]  /*1760*/  IMAD.HI.U32 R16, R4, R13, RZ ;  /* 0x0000000d04107227 */ /* 0x000fc800078e00ff */
[----:B------:R-:W-:Y:S01]  /*1770*/  IMAD.X R4, RZ, RZ, R16, P2 ;  /* 0x000000ffff047224 */ /* 0x000fe200010e0610 */
[----:B------:R0:W-:Y:S01]  /*1780*/  STL.64 [R23], R18 ;  /* 0x0000001217007387 */ /* 0x0001e20000100a00 */
[----:B------:R-:W-:-:S03]  /*1790*/  IMAD.HI.U32 R16, R5, R13, RZ ;  /* 0x0000000d05107227 */ /* 0x000fc600078e00ff */
[----:B------:R-:W-:Y:S01]  /*17a0*/  IADD3.X R4, P0, PT, R25, R4, RZ, P0, !PT ;  /* 0x0000000419047210 */ /* 0x000fe2000071e4ff */
[----:B------:R-:W-:Y:S02]  /*17b0*/  IMAD R5, R5, R13, RZ ;  /* 0x0000000d05057224 */ /* 0x000fe400078e02ff */
[----:B------:R-:W-:-:S03]  /*17c0*/  VIADD R14, R14, 0x1 ;  /* 0x000000010e0e7836 */ /* 0x000fc60000000000 */
[----:B------:R-:W-:Y:S01]  /*17d0*/  IADD3.X R5, P1, PT, R5, R4, RZ, P1, !PT ;  /* 0x0000000405057210 */ /* 0x000fe20000f3e4ff */
[----:B------:R-:W-:Y:S01]  /*17e0*/  IMAD.X R4, RZ, RZ, R16, P0 ;  /* 0x000000ffff047224 */ /* 0x000fe200000e0610 */
[----:B------:R-:W-:-:S03]  /*17f0*/  ISETP.NE.AND P0, PT, R15, -0xf, PT ;  /* 0xfffffff10f00780c */ /* 0x000fc60003f05270 */
[----:B------:R-:W-:Y:S02]  /*1800*/  IMAD.X R4, RZ, RZ, R4, P1 ;  /* 0x000000ffff047224 */ /* 0x000fe400008e0604 */
[----:B0-----:R-:W-:Y:S02]  /*1810*/  IMAD.MOV.U32 R18, RZ, RZ, R5 ;  /* 0x000000ffff127224 */ /* 0x001fe400078e0005 */
[----:B------:R-:W-:-:S06]  /*1820*/  IMAD.MOV.U32 R19, RZ, RZ, R4 ;  /* 0x000000ffff137224 */ /* 0x000fcc00078e0004 */
[----:B------:R-:W-:Y:S05]  /*1830*/  @P0 BRA `(.L_x_27) ;  /* 0xfffffffc00940947 */ /* 0x000fea000383ffff */
[----:B------:R-:W-:Y:S05]  /*1840*/  BSYNC.RECONVERGENT B2 ;  /* 0x0000000000027941 */ /* 0x000fea0003800200 */
.L_x_26:
[----:B------:R-:W-:-:S07]  /*1850*/  IMAD.MOV.U32 R21, RZ, RZ, R0 ;  /* 0x000000ffff157224 */ /* 0x000fce00078e0000 */
.L_x_25:
[----:B------:R-:W-:Y:S05]  /*1860*/  BSYNC.RECONVERGENT B1 ;  /* 0x0000000000017941 */ /* 0x000fea0003800200 */
.L_x_24:
[----:B------:R-:W-:Y:S01]  /*1870*/  LOP3.LUT P0, R23, R6, 0x3f, RZ, 0xc0, !PT ;  /* 0x0000003f06177812 */ /* 0x000fe2000780c0ff */
[----:B------:R-:W-:-:S04]  /*1880*/  IMAD.IADD R0, R7, 0x1, R21 ;  /* 0x0000000107007824 */ /* 0x000fc800078e0215 */
[----:B------:R-:W-:-:S05]  /*1890*/  IMAD.U32 R21, R0, 0x8, R1 ;  /* 0x0000000800157824 */ /* 0x000fca00078e0001 */
[----:B------:R0:W-:Y:S04]  /*18a0*/  STL.64 [R21+-0x78], R18 ;  /* 0xffff881215007387 */ /* 0x0001e80000100a00 */
[----:B------:R-:W2:Y:S04]  /*18b0*/  @P0 LDL.64 R8, [R1+0x8] ;  /* 0x0000080001080983 */ /* 0x000ea80000100a00 */
[----:B------:R-:W3:Y:S04]  /*18c0*/  LDL.64 R2, [R1+0x10] ;  /* 0x0000100001027983 */ /* 0x000ee80000100a00 */
[----:B------:R-:W4:Y:S01]  /*18d0*/  LDL.64 R4, [R1+0x18] ;  /* 0x0000180001047983 */ /* 0x000f220000100a00 */
[----:B------:R-:W-:Y:S01]  /*18e0*/  @P0 LOP3.LUT R0, R23, 0x3f, RZ, 0x3c, !PT ;  /* 0x0000003f17000812 */ /* 0x000fe200078e3cff */
[----:B------:R-:W-:Y:S01]  /*18f0*/  BSSY.RECONVERGENT B1, `(.L_x_28) ;  /* 0x0000034000017945 */ /* 0x000fe20003800200 */
[----:B--2---:R-:W-:-:S02]  /*1900*/  @P0 SHF.R.U64 R7, R8, 0x1, R9 ;  /* 0x0000000108070819 */ /* 0x004fc40000001209 */
[----:B------:R-:W-:Y:S02]  /*1910*/  @P0 SHF.R.U32.HI R9, RZ, 0x1, R9 ;  /* 0x00000001ff090819 */ /* 0x000fe40000011609 */
[CC--:B---3--:R-:W-:Y:S02]  /*1920*/  @P0 SHF.L.U32 R11, R2.reuse, R23.reuse, RZ ;  /* 0x00000017020b0219 */ /* 0x0c8fe400000006ff */
[----:B------:R-:W-:Y:S02]  /*1930*/  @P0 SHF.R.U64 R6, R7, R0, R9 ;  /* 0x0000000007060219 */ /* 0x000fe40000001209 */
[--C-:B------:R-:W-:Y:S02]  /*1940*/  @P0 SHF.R.U32.HI R15, RZ, 0x1, R3.reuse ;  /* 0x00000001ff0f0819 */ /* 0x100fe40000011603 */
[C-C-:B------:R-:W-:Y:S02]  /*1950*/  @P0 SHF.R.U64 R13, R2.reuse, 0x1, R3.reuse ;  /* 0x00000001020d0819 */ /* 0x140fe40000001203 */
[----:B------:R-:W-:-:S02]  /*1960*/  @P0 SHF.L.U64.HI R8, R2, R23, R3 ;  /* 0x0000001702080219 */ /* 0x000fc40000010203 */
[----:B------:R-:W-:Y:S02]  /*1970*/  @P0 SHF.R.U32.HI R7, RZ, R0, R9 ;  /* 0x00000000ff070219 */ /* 0x000fe40000011609 */
[----:B------:R-:W-:Y:S02]  /*1980*/  @P0 LOP3.LUT R2, R11, R6, RZ, 0xfc, !PT ;  /* 0x000000060b020212 */ /* 0x000fe400078efcff */
[----:B----4-:R-:W-:Y:S02]  /*1990*/  @P0 SHF.L.U32 R9, R4, R23, RZ ;  /* 0x0000001704090219 */ /* 0x010fe400000006ff */
[----:B------:R-:W-:Y:S02]  /*19a0*/  @P0 SHF.R.U64 R14, R13, R0, R15 ;  /* 0x000000000d0e0219 */ /* 0x000fe4000000120f */
[----:B------:R-:W-:Y:S01]  /*19b0*/  @P0 LOP3.LUT R3, R8, R7, RZ, 0xfc, !PT ;  /* 0x0000000708030212 */ /* 0x000fe200078efcff */
[----:B------:R-:W-:Y:S01]  /*19c0*/  IMAD.SHL.U32 R8, R2, 0x4, RZ ;  /* 0x0000000402087824 */ /* 0x000fe200078e00ff */
[----:B------:R-:W-:-:S02]  /*19d0*/  @P0 SHF.L.U64.HI R7, R4, R23, R5 ;  /* 0x0000001704070219 */ /* 0x000fc40000010205 */
[----:B------:R-:W-:Y:S02]  /*19e0*/  @P0 LOP3.LUT R4, R9, R14, RZ, 0xfc, !PT ;  /* 0x0000000e09040212 */ /* 0x000fe400078efcff */
[----:B------:R-:W-:Y:S02]  /*19f0*/  @P0 SHF.R.U32.HI R0, RZ, R0, R15 ;  /* 0x00000000ff000219 */ /* 0x000fe4000001160f */
[----:B------:R-:W-:Y:S02]  /*1a00*/  SHF.L.U64.HI R9, R2, 0x2, R3 ;  /* 0x0000000202097819 */ /* 0x000fe40000010203 */
[----:B------:R-:W-:Y:S02]  /*1a10*/  @P0 LOP3.LUT R5, R7, R0, RZ, 0xfc, !PT ;  /* 0x0000000007050212 */ /* 0x000fe400078efcff */
[----:B------:R-:W-:Y:S02]  /*1a20*/  SHF.L.W.U32.HI R3, R3, 0x2, R4 ;  /* 0x0000000203037819 */ /* 0x000fe40000010e04 */
[----:B------:R-:W-:-:S02]  /*1a30*/  IADD3 RZ, P0, PT, RZ, -R8, RZ ;  /* 0x80000008ffff7210 */ /* 0x000fc40007f1e0ff */
[----:B------:R-:W-:Y:S02]  /*1a40*/  LOP3.LUT R0, RZ, R9, RZ, 0x33, !PT ;  /* 0x00000009ff007212 */ /* 0x000fe400078e33ff */
[----:B------:R-:W-:Y:S02]  /*1a50*/  SHF.L.W.U32.HI R4, R4, 0x2, R5 ;  /* 0x0000000204047819 */ /* 0x000fe40000010e05 */
[----:B------:R-:W-:Y:S02]  /*1a60*/  LOP3.LUT R2, RZ, R3, RZ, 0x33, !PT ;  /* 0x00000003ff027212 */ /* 0x000fe400078e33ff */
[----:B------:R-:W-:Y:S02]  /*1a70*/  IADD3.X R6, P0, PT, RZ, R0, RZ, P0, !PT ;  /* 0x00000000ff067210 */ /* 0x000fe4000071e4ff */
[----:B------:R-:W-:Y:S02]  /*1a80*/  LOP3.LUT R7, RZ, R4, RZ, 0x33, !PT ;  /* 0x00000004ff077212 */ /* 0x000fe400078e33ff */
[----:B------:R-:W-:-:S02]  /*1a90*/  IADD3.X R0, P1, PT, RZ, R2, RZ, P0, !PT ;  /* 0x00000002ff007210 */ /* 0x000fc4000073e4ff */
[----:B------:R-:W-:-:S03]  /*1aa0*/  ISETP.GT.U32.AND P2, PT, R3, -0x1, PT ;  /* 0xffffffff0300780c */ /* 0x000fc60003f44070 */
[----:B------:R-:W-:Y:S01]  /*1ab0*/  IMAD.X R7, RZ, RZ, R7, P1 ;  /* 0x000000ffff077224 */ /* 0x000fe200008e0607 */
[----:B------:R-:W-:-:S04]  /*1ac0*/  ISETP.GT.AND.EX P0, PT, R4, -0x1, PT, P2 ;  /* 0xffffffff0400780c */ /* 0x000fc80003f04320 */
[----:B------:R-:W-:Y:S02]  /*1ad0*/  SEL R2, R4, R7, P0 ;  /* 0x0000000704027207 */ /* 0x000fe40000000000 */
[----:B------:R-:W-:Y:S02]  /*1ae0*/  SEL R13, R3, R0, P0 ;  /* 0x00000000030d7207 */ /* 0x000fe40000000000 */
[----:B------:R-:W-:Y:S02]  /*1af0*/  ISETP.NE.U32.AND P1, PT, R2, RZ, PT ;  /* 0x000000ff0200720c */ /* 0x000fe40003f25070 */
[----:B------:R-:W-:Y:S02]  /*1b00*/  SEL R9, R9, R6, P0 ;  /* 0x0000000609097207 */ /* 0x000fe40000000000 */
[----:B------:R-:W-:Y:S01]  /*1b10*/  SEL R3, R13, R2, !P1 ;  /* 0x000000020d037207 */ /* 0x000fe20004800000 */
[----:B------:R-:W-:-:S05]  /*1b20*/  @!P0 IMAD.MOV R8, RZ, RZ, -R8 ;  /* 0x000000ffff088224 */ /* 0x000fca00078e0a08 */
[----:B------:R-:W1:Y:S02]  /*1b30*/  FLO.U32 R3, R3 ;  /* 0x0000000300037300 */ /* 0x000e6400000e0000 */
[C---:B-1----:R-:W-:Y:S02]  /*1b40*/  IADD3 R7, PT, PT, -R3.reuse, 0x1f, RZ ;  /* 0x0000001f03077810 */ /* 0x042fe40007ffe1ff */
[----:B------:R-:W-:-:S03]  /*1b50*/  IADD3 R0, PT, PT, -R3, 0x3f, RZ ;  /* 0x0000003f03007810 */ /* 0x000fc60007ffe1ff */
[----:B------:R-:W-:-:S05]  /*1b60*/  @P1 IMAD.MOV R0, RZ, RZ, R7 ;  /* 0x000000ffff001224 */ /* 0x000fca00078e0207 */
[----:B------:R-:W-:-:S13]  /*1b70*/  ISETP.NE.AND P1, PT, R0, RZ, PT ;  /* 0x000000ff0000720c */ /* 0x000fda0003f25270 */
[----:B0-----:R-:W-:Y:S05]  /*1b80*/  @!P1 BRA `(.L_x_29) ;  /* 0x0000000000289947 */ /* 0x001fea0003800000 */
[--C-:B------:R-:W-:Y:S02]  /*1b90*/  SHF.R.U64 R7, R8, 0x1, R9.reuse ;  /* 0x0000000108077819 */ /* 0x100fe40000001209 */
[C---:B------:R-:W-:Y:S02]  /*1ba0*/  LOP3.LUT R3, R0.reuse, 0x3f, RZ, 0xc0, !PT ;  /* 0x0000003f00037812 */ /* 0x040fe400078ec0ff */
[----:B------:R-:W-:Y:S02]  /*1bb0*/  SHF.R.U32.HI R9, RZ, 0x1, R9 ;  /* 0x00000001ff097819 */ /* 0x000fe40000011609 */
[----:B------:R-:W-:Y:S02]  /*1bc0*/  LOP3.LUT R6, R0, 0x3f, RZ, 0xc, !PT ;  /* 0x0000003f00067812 */ /* 0x000fe400078e0cff */
[CC--:B------:R-:W-:Y:S02]  /*1bd0*/  SHF.L.U64.HI R11, R13.reuse, R3.reuse, R2 ;  /* 0x000000030d0b7219 */ /* 0x0c0fe40000010202 */
[----:B------:R-:W-:-:S02]  /*1be0*/  SHF.L.U32 R3, R13, R3, RZ ;  /* 0x000000030d037219 */ /* 0x000fc400000006ff */
[-CC-:B------:R-:W-:Y:S02]  /*1bf0*/  SHF.R.U64 R2, R7, R6.reuse, R9.reuse ;  /* 0x0000000607027219 */ /* 0x180fe40000001209 */
[----:B------:R-:W-:Y:S02]  /*1c00*/  SHF.R.U32.HI R6, RZ, R6, R9 ;  /* 0x00000006ff067219 */ /* 0x000fe40000011609 */
[----:B------:R-:W-:Y:S02]  /*1c10*/  LOP3.LUT R13, R3, R2, RZ, 0xfc, !PT ;  /* 0x00000002030d7212 */ /* 0x000fe400078efcff */
[----:B------:R-:W-:-:S07]  /*1c20*/  LOP3.LUT R2, R11, R6, RZ, 0xfc, !PT ;  /* 0x000000060b027212 */ /* 0x000fce00078efcff */
.L_x_29:
[----:B------:R-:W-:Y:S05]  /*1c30*/  BSYNC.RECONVERGENT B1 ;  /* 0x0000000000017941 */ /* 0x000fea0003800200 */
.L_x_28:
[----:B------:R-:W-:Y:S01]  /*1c40*/  IMAD.WIDE.U32 R8, R13, 0x2168c235, RZ ;  /* 0x2168c2350d087825 */ /* 0x000fe200078e00ff */
[----:B------:R-:W-:-:S03]  /*1c50*/  SHF.R.U32.HI R5, RZ, 0x1e, R5 ;  /* 0x0000001eff057819 */ /* 0x000fc60000011605 */
[----:B------:R-:W-:Y:S01]  /*1c60*/  IMAD.MOV.U32 R6, RZ, RZ, R9 ;  /* 0x000000ffff067224 */ /* 0x000fe200078e0009 */
[----:B------:R-:W-:Y:S01]  /*1c70*/  IADD3 RZ, P1, PT, R8, R8, RZ ;  /* 0x0000000808ff7210 */ /* 0x000fe20007f3e0ff */
[----:B------:R-:W-:Y:S01]  /*1c80*/  IMAD.MOV.U32 R7, RZ, RZ, RZ ;  /* 0x000000ffff077224 */ /* 0x000fe200078e00ff */
[----:B------:R-:W-:Y:S01]  /*1c90*/  LEA.HI R4, R4, R5, RZ, 0x1 ;  /* 0x0000000504047211 */ /* 0x000fe200078f08ff */
[----:B------:R-:W-:-:S04]  /*1ca0*/  IMAD.HI.U32 R3, R2, -0x36f0255e, RZ ;  /* 0xc90fdaa202037827 */ /* 0x000fc800078e00ff */
[----:B------:R-:W-:-:S04]  /*1cb0*/  IMAD.WIDE.U32 R6, R13, -0x36f0255e, R6 ;  /* 0xc90fdaa20d067825 */ /* 0x000fc800078e0006 */
[C---:B------:R-:W-:Y:S02]  /*1cc0*/  IMAD R9, R2.reuse, -0x36f0255e, RZ ;  /* 0xc90fdaa202097824 */ /* 0x040fe400078e02ff */
[----:B------:R-:W-:-:S04]  /*1cd0*/  IMAD.WIDE.U32 R6, P2, R2, 0x2168c235, R6 ;  /* 0x2168c23502067825 */ /* 0x000fc80007840006 */
[----:B------:R-:W-:Y:S01]  /*1ce0*/  IMAD.X R2, RZ, RZ, R3, P2 ;  /* 0x000000ffff027224 */ /* 0x000fe200010e0603 */
[----:B------:R-:W-:Y:S02]  /*1cf0*/  IADD3 R3, P2, PT, R9, R7, RZ ;  /* 0x0000000709037210 */ /* 0x000fe40007f5e0ff */
[----:B------:R-:W-:Y:S02]  /*1d00*/  IADD3.X RZ, P1, PT, R6, R6, RZ, P1, !PT ;  /* 0x0000000606ff7210 */ /* 0x000fe40000f3e4ff */
[C---:B------:R-:W-:Y:S01]  /*1d10*/  ISETP.GT.U32.AND P3, PT, R3.reuse, RZ, PT ;  /* 0x000000ff0300720c */ /* 0x040fe20003f64070 */
[----:B------:R-:W-:Y:S01]  /*1d20*/  IMAD.X R2, RZ, RZ, R2, P2 ;  /* 0x000000ffff027224 */ /* 0x000fe200010e0602 */
[----:B------:R-:W-:-:S04]  /*1d30*/  IADD3.X R6, P2, PT, R3, R3, RZ, P1, !PT ;  /* 0x0000000303067210 */ /* 0x000fc80000f5e4ff */
[C---:B------:R-:W-:Y:S01]  /*1d40*/  ISETP.GT.AND.EX P1, PT, R2.reuse, RZ, PT, P3 ;  /* 0x000000ff0200720c */ /* 0x040fe20003f24330 */
[----:B------:R-:W-:-:S03]  /*1d50*/  IMAD.X R7, R2, 0x1, R2, P2 ;  /* 0x0000000102077824 */ /* 0x000fc600010e0602 */
[----:B------:R-:W-:Y:S02]  /*1d60*/  SEL R6, R6, R3, P1 ;  /* 0x0000000306067207 */ /* 0x000fe40000800000 */
[----:B------:R-:W-:Y:S02]  /*1d70*/  SEL R3, R7, R2, P1 ;  /* 0x0000000207037207 */ /* 0x000fe40000800000 */
[----:B------:R-:W-:Y:S02]  /*1d80*/  IADD3 R2, P2, PT, R6, 0x1, RZ ;  /* 0x0000000106027810 */ /* 0x000fe40007f5e0ff */
[----:B------:R-:W-:Y:S02]  /*1d90*/  SEL R7, RZ, 0xffffffff, !P1 ;  /* 0xffffffffff077807 */ /* 0x000fe40004800000 */
[----:B------:R-:W-:Y:S01]  /*1da0*/  LOP3.LUT P1, R17, R17, 0x80000000, RZ, 0xc0, !PT ;  /* 0x8000000011117812 */ /* 0x000fe2000782c0ff */
[----:B------:R-:W-:Y:S02]  /*1db0*/  IMAD.X R3, RZ, RZ, R3, P2 ;  /* 0x000000ffff037224 */ /* 0x000fe400010e0603 */
[----:B------:R-:W-:Y:S01]  /*1dc0*/  IMAD.IADD R0, R7, 0x1, -R0 ;  /* 0x0000000107007824 */ /* 0x000fe200078e0a00 */
[----:B------:R-:W-:-:S02]  /*1dd0*/  @!P0 LOP3.LUT R17, R17, 0x80000000, RZ, 0x3c, !PT ;  /* 0x8000000011118812 */ /* 0x000fc400078e3cff */
[----:B------:R-:W-:Y:S01]  /*1de0*/  SHF.R.U64 R2, R2, 0xa, R3 ;  /* 0x0000000a02027819 */ /* 0x000fe20000001203 */
[----:B------:R-:W-:-:S03]  /*1df0*/  IMAD.SHL.U32 R0, R0, 0x100000, RZ ;  /* 0x0010000000007824 */ /* 0x000fc600078e00ff */
[----:B------:R-:W-:-:S03]  /*1e00*/  IADD3 R2, P2, PT, R2, 0x1, RZ ;  /* 0x0000000102027810 */ /* 0x000fc60007f5e0ff */
[----:B------:R-:W-:Y:S01]  /*1e10*/  @P1 IMAD.MOV R4, RZ, RZ, -R4 ;  /* 0x000000ffff041224 */ /* 0x000fe200078e0a04 */
[----:B------:R-:W-:-:S04]  /*1e20*/  LEA.HI.X R3, R3, RZ, RZ, 0x16, P2 ;  /* 0x000000ff03037211 */ /* 0x000fc800010fb4ff */
[--C-:B------:R-:W-:Y:S02]  /*1e30*/  SHF.R.U64 R2, R2, 0x1, R3.reuse ;  /* 0x0000000102027819 */ /* 0x100fe40000001203 */
[----:B------:R-:W-:Y:S02]  /*1e40*/  SHF.R.U32.HI R3, RZ, 0x1, R3 ;  /* 0x00000001ff037819 */ /* 0x000fe40000011603 */
[----:B------:R-:W-:-:S04]  /*1e50*/  IADD3 R11, P2, P3, RZ, RZ, R2 ;  /* 0x000000ffff0b7210 */ /* 0x000fc80007b5e002 */
[----:B------:R-:W-:-:S04]  /*1e60*/  IADD3.X R0, PT, PT, R0, 0x3fe00000, R3, P2, P3 ;  /* 0x3fe0000000007810 */ /* 0x000fc800017e6403 */
[----:B------:R-:W-:-:S07]  /*1e70*/  LOP3.LUT R14, R0, R17, RZ, 0xfc, !PT ;  /* 0x00000011000e7212 */ /* 0x000fce00078efcff */
.L_x_23:
[----:B------:R-:W-:Y:S02]  /*1e80*/  IMAD.MOV.U32 R13, RZ, RZ, 0x0 ;  /* 0x00000000ff0d7424 */ /* 0x000fe400078e00ff */
[----:B------:R-:W-:Y:S02]  /*1e90*/  IMAD.MOV.U32 R0, RZ, RZ, R4 ;  /* 0x000000ffff007224 */ /* 0x000fe400078e0004 */
[----:B------:R-:W-:Y:S02]  /*1ea0*/  IMAD.MOV.U32 R2, RZ, RZ, R11 ;  /* 0x000000ffff027224 */ /* 0x000fe400078e000b */
[----:B------:R-:W-:Y:S01]  /*1eb0*/  IMAD.MOV.U32 R3, RZ, RZ, R14 ;  /* 0x000000ffff037224 */ /* 0x000fe200078e000e */
[----:B------:R-:W-:Y:S06]  /*1ec0*/  RET.REL.NODEC R12 `(_Z3exePfii) ;  /* 0xffffffe00c4c7950 */ /* 0x000fec0003c3ffff */
.L_x_30:
[----:B------:R-:W-:-:S00]  /*1ed0*/  BRA `(.L_x_30) ;  /* 0xfffffffc00fc7947 */ /* 0x000fc0000383ffff */
[----:B------:R-:W-:-:S00]  /*1ee0*/  NOP ;  /* 0x0000000000007918 */ /* 0x000fc00000000000 */
        /* <DEDUP_REMOVED lines=9> */
.L_x_32:


//--------------------- .nv.global.init           --------------------------
	.section	.nv.global.init,"aw",@progbits
	.align	16
.nv.global.init:
	.type		__cudart_sin_cos_coeffs,@object
	.size		__cudart_sin_cos_coeffs,(__cudart_i2opi_d - __cudart_sin_cos_coeffs)
__cudart_sin_cos_coeffs:
        /*0000*/ 	.byte	0x46, 0xd2, 0xb0, 0x2c, 0xf1, 0xe5, 0x5a, 0xbe, 0x92, 0xe3, 0xac, 0x69, 0xe3, 0x1d, 0xc7, 0x3e
        /*0010*/ 	.byte	0xa1, 0x62, 0xdb, 0x19, 0xa0, 0x01, 0x2a, 0xbf, 0x18, 0x08, 0x11, 0x11, 0x11, 0x11, 0x81, 0x3f
        /*0020*/ 	.byte	0x54, 0x55, 0x55, 0x55, 0x55, 0x55, 0xc5, 0xbf, 0x00, 0x00, 0x00, 0x00, 0x00, 0x00, 0x00, 0x00
        /*0030*/ 	.byte	0x00, 0x00, 0x00, 0x00, 0x00, 0x00, 0x00, 0x00, 0x64, 0x81, 0xfd, 0x20, 0x83, 0xff, 0xa8, 0xbd
        /*0040*/ 	.byte	0x28, 0x85, 0xef, 0xc1, 0xa7, 0xee, 0x21, 0x3e, 0xd9, 0xe6, 0x06, 0x8e, 0x4f, 0x7e, 0x92, 0xbe
        /*0050*/ 	.byte	0xe9, 0xbc, 0xdd, 0x19, 0xa0, 0x01, 0xfa, 0x3e, 0x47, 0x5d, 0xc1, 0x16, 0x6c, 0xc1, 0x56, 0xbf
        /*0060*/ 	.byte	0x51, 0x55, 0x55, 0x55, 0x55, 0x55, 0xa5, 0x3f, 0x00, 0x00, 0x00, 0x00, 0x00, 0x00, 0xe0, 0xbf
        /*0070*/ 	.byte	0x00, 0x00, 0x00, 0x00, 0x00, 0x00, 0xf0, 0x3f, 0x00, 0x00, 0x00, 0x00, 0x00, 0x00, 0x00, 0x00
	.type		__cudart_i2opi_d,@object
	.size		__cudart_i2opi_d,(.L_0 - __cudart_i2opi_d)
__cudart_i2opi_d:
        /* <DEDUP_REMOVED lines=9> */
.L_0:


//--------------------- .nv.shared.reserved.0     --------------------------
	.section	.nv.shared.reserved.0,"aw",@nobits
	.weak		__nv_reservedSMEM_offset_0_alias
	.size		__nv_reservedSMEM_offset_0_alias, 0, 64
	.other		__nv_reservedSMEM_offset_0_alias,@"STO_CUDA_RESERVED_SHARED STV_DEFAULT"
__nv_reservedSMEM_offset_0_alias:
	.zero		0
	.zero		64


//--------------------- .nv.constant0._Z3exePfii  --------------------------
	.section	.nv.constant0._Z3exePfii,"a",@progbits
	.sectionflags	@""
	.align	4
.nv.constant0._Z3exePfii:
	.zero		912


//--------------------- SYMBOLS --------------------------

	.type		.nv.reservedSmem.offset0,@object
	.size		.nv.reservedSmem.offset0,0x4
